	.target	sm_90a

	.elftype	@"ET_EXEC"


//--------------------- .note.nv.tkinfo           --------------------------
	.section	.note.nv.tkinfo,"",@"SHT_NOTE"
	.sectionflags	@"SHF_NOTE_NV_TKINFO"
	.tkinfo
        /*0018*/ 	.word	0x00000002
        /*0030*/ 	.string	""
        /*0030*/ 	.string	"ptxas"
        /*0030*/ 	.string	"Cuda compilation tools, release 13.0, V13.0.88"
        /*0030*/ 	.string	"Build cuda_13.0.r13.0/compiler.36424714_0"
        /*0030*/ 	.string	"-arch sm_90a -m 64 "



//--------------------- .note.nv.cuinfo           --------------------------
	.section	.note.nv.cuinfo,"",@"SHT_NOTE"
	.sectionflags	@"SHF_NOTE_NV_CUINFO"
        /*0018*/ 	.short	0x0002
        /*001a*/ 	.short	0x005a
        /*001c*/ 	.short	0x0082
	.zero		2


//--------------------- .nv.info                  --------------------------
	.section	.nv.info,"",@"SHT_CUDA_INFO"
	.align	4


	//----- nvinfo : EIATTR_REGCOUNT
	.align		4
        /*0000*/ 	.byte	0x04, 0x2f
        /*0002*/ 	.short	(.L_12 - .L_11)
	.align		4
.L_11:
        /*0004*/ 	.word	index@(_ZN7cutlass13device_kernelINS_4gemm6kernel13GemmUniversalIN4cute5tupleIJiiiiEEENS1_10collective13CollectiveMmaINS1_37MainloopSm90TmaGmmaWarpSpecializedFP8ILi7ENS5_IJNS4_1CILi1EEESB_SB_EEENS1_32KernelTmaWarpSpecializedPingpongEEENS5_IJNSA_ILi64EEENSA_ILi256EEENSA_ILi128EEEEEENS_12float_e4m3_tENS5_IJlSB_lEEESJ_SK_NS4_8TiledMMAINS4_8MMA_AtomIJNS4_4SM904GMMA31MMA_64x256x32_F32E4M3E4M3_SS_TNILNSO_7ScaleInE1ELSQ_1EEEEEENS4_6LayoutISC_NS5_IJNSA_ILi0EEESU_SU_EEEEENS5_IJNS4_10UnderscoreESX_SX_EEEEENS4_13SM90_TMA_LOADENS4_14ComposedLayoutINS4_7SwizzleILi3ELi4ELi3EEENS4_18smem_ptr_flag_bitsILi8EEENST_INS5_IJNSA_ILi8EEESH_EEENS5_IJSH_SB_EEEEEEEvNS4_8identityES10_S1A_vS1B_EENS_8epilogue10collective6detail29Sm90TmaWarpSpecializedAdapterINS1E_15DefaultEpilogueISJ_SK_SK_NS1D_6thread17LinearCombinationISJ_Li1EffLNS1I_9ScaleType4KindE0ELNS_15FloatRoundStyleE2ESJ_EENS1_15EpilogueDefaultEEEEEvvEEEEvNT_6ParamsE)
        /*0008*/ 	.word	0x000000a8


	//----- nvinfo : EIATTR_FRAME_SIZE
	.align		4
.L_12:
        /*000c*/ 	.byte	0x04, 0x11
        /*000e*/ 	.short	(.L_14 - .L_13)
	.align		4
.L_13:
        /*0010*/ 	.word	index@(_ZN7cutlass13device_kernelINS_4gemm6kernel13GemmUniversalIN4cute5tupleIJiiiiEEENS1_10collective13CollectiveMmaINS1_37MainloopSm90TmaGmmaWarpSpecializedFP8ILi7ENS5_IJNS4_1CILi1EEESB_SB_EEENS1_32KernelTmaWarpSpecializedPingpongEEENS5_IJNSA_ILi64EEENSA_ILi256EEENSA_ILi128EEEEEENS_12float_e4m3_tENS5_IJlSB_lEEESJ_SK_NS4_8TiledMMAINS4_8MMA_AtomIJNS4_4SM904GMMA31MMA_64x256x32_F32E4M3E4M3_SS_TNILNSO_7ScaleInE1ELSQ_1EEEEEENS4_6LayoutISC_NS5_IJNSA_ILi0EEESU_SU_EEEEENS5_IJNS4_10UnderscoreESX_SX_EEEEENS4_13SM90_TMA_LOADENS4_14ComposedLayoutINS4_7SwizzleILi3ELi4ELi3EEENS4_18smem_ptr_flag_bitsILi8EEENST_INS5_IJNSA_ILi8EEESH_EEENS5_IJSH_SB_EEEEEEEvNS4_8identityES10_S1A_vS1B_EENS_8epilogue10collective6detail29Sm90TmaWarpSpecializedAdapterINS1E_15DefaultEpilogueISJ_SK_SK_NS1D_6thread17LinearCombinationISJ_Li1EffLNS1I_9ScaleType4KindE0ELNS_15FloatRoundStyleE2ESJ_EENS1_15EpilogueDefaultEEEEEvvEEEEvNT_6ParamsE)
        /*0014*/ 	.word	0x00000108


	//----- nvinfo : EIATTR_MIN_STACK_SIZE
	.align		4
.L_14:
        /*0018*/ 	.byte	0x04, 0x12
        /*001a*/ 	.short	(.L_16 - .L_15)
	.align		4
.L_15:
        /*001c*/ 	.word	index@(_ZN7cutlass13device_kernelINS_4gemm6kernel13GemmUniversalIN4cute5tupleIJiiiiEEENS1_10collective13CollectiveMmaINS1_37MainloopSm90TmaGmmaWarpSpecializedFP8ILi7ENS5_IJNS4_1CILi1EEESB_SB_EEENS1_32KernelTmaWarpSpecializedPingpongEEENS5_IJNSA_ILi64EEENSA_ILi256EEENSA_ILi128EEEEEENS_12float_e4m3_tENS5_IJlSB_lEEESJ_SK_NS4_8TiledMMAINS4_8MMA_AtomIJNS4_4SM904GMMA31MMA_64x256x32_F32E4M3E4M3_SS_TNILNSO_7ScaleInE1ELSQ_1EEEEEENS4_6LayoutISC_NS5_IJNSA_ILi0EEESU_SU_EEEEENS5_IJNS4_10UnderscoreESX_SX_EEEEENS4_13SM90_TMA_LOADENS4_14ComposedLayoutINS4_7SwizzleILi3ELi4ELi3EEENS4_18smem_ptr_flag_bitsILi8EEENST_INS5_IJNSA_ILi8EEESH_EEENS5_IJSH_SB_EEEEEEEvNS4_8identityES10_S1A_vS1B_EENS_8epilogue10collective6detail29Sm90TmaWarpSpecializedAdapterINS1E_15DefaultEpilogueISJ_SK_SK_NS1D_6thread17LinearCombinationISJ_Li1EffLNS1I_9ScaleType4KindE0ELNS_15FloatRoundStyleE2ESJ_EENS1_15EpilogueDefaultEEEEEvvEEEEvNT_6ParamsE)
        /*0020*/ 	.word	0x00000108
.L_16:


//--------------------- .nv.compat                --------------------------
	.section	.nv.compat,"",@"SHT_CUDA_COMPAT_INFO"
	.align	4
        /*0000*/ 	.byte	0x02, 0x09, 0x01, 0x00, 0x02, 0x02, 0x04, 0x00, 0x02, 0x05, 0x05, 0x00, 0x03, 0x07, 0x01, 0x01
        /*0010*/ 	.byte	0x02, 0x03, 0x01, 0x00, 0x02, 0x06, 0x01, 0x00, 0x04, 0x0b, 0x08, 0x00, 0x00, 0x00, 0x00, 0x00
        /*0020*/ 	.byte	0x00, 0x00, 0x00, 0x00


//--------------------- .nv.info._ZN7cutlass13device_kernelINS_4gemm6kernel13GemmUniversalIN4cute5tupleIJiiiiEEENS1_10collective13CollectiveMmaINS1_37MainloopSm90TmaGmmaWarpSpecializedFP8ILi7ENS5_IJNS4_1CILi1EEESB_SB_EEENS1_32KernelTmaWarpSpecializedPingpongEEENS5_IJNSA_ILi64EEENSA_ILi256EEENSA_ILi128EEEEEENS_12float_e4m3_tENS5_IJlSB_lEEESJ_SK_NS4_8TiledMMAINS4_8MMA_AtomIJNS4_4SM904GMMA31MMA_64x256x32_F32E4M3E4M3_SS_TNILNSO_7ScaleInE1ELSQ_1EEEEEENS4_6LayoutISC_NS5_IJNSA_ILi0EEESU_SU_EEEEENS5_IJNS4_10UnderscoreESX_SX_EEEEENS4_13SM90_TMA_LOADENS4_14ComposedLayoutINS4_7SwizzleILi3ELi4ELi3EEENS4_18smem_ptr_flag_bitsILi8EEENST_INS5_IJNSA_ILi8EEESH_EEENS5_IJSH_SB_EEEEEEEvNS4_8identityES10_S1A_vS1B_EENS_8epilogue10collective6detail29Sm90TmaWarpSpecializedAdapterINS1E_15DefaultEpilogueISJ_SK_SK_NS1D_6thread17LinearCombinationISJ_Li1EffLNS1I_9ScaleType4KindE0ELNS_15FloatRoundStyleE2ESJ_EENS1_15EpilogueDefaultEEEEEvvEEEEvNT_6ParamsE --------------------------
	.section	.nv.info._ZN7cutlass13device_kernelINS_4gemm6kernel13GemmUniversalIN4cute5tupleIJiiiiEEENS1_10collective13CollectiveMmaINS1_37MainloopSm90TmaGmmaWarpSpecializedFP8ILi7ENS5_IJNS4_1CILi1EEESB_SB_EEENS1_32KernelTmaWarpSpecializedPingpongEEENS5_IJNSA_ILi64EEENSA_ILi256EEENSA_ILi128EEEEEENS_12float_e4m3_tENS5_IJlSB_lEEESJ_SK_NS4_8TiledMMAINS4_8MMA_AtomIJNS4_4SM904GMMA31MMA_64x256x32_F32E4M3E4M3_SS_TNILNSO_7ScaleInE1ELSQ_1EEEEEENS4_6LayoutISC_NS5_IJNSA_ILi0EEESU_SU_EEEEENS5_IJNS4_10UnderscoreESX_SX_EEEEENS4_13SM90_TMA_LOADENS4_14ComposedLayoutINS4_7SwizzleILi3ELi4ELi3EEENS4_18smem_ptr_flag_bitsILi8EEENST_INS5_IJNSA_ILi8EEESH_EEENS5_IJSH_SB_EEEEEEEvNS4_8identityES10_S1A_vS1B_EENS_8epilogue10collective6detail29Sm90TmaWarpSpecializedAdapterINS1E_15DefaultEpilogueISJ_SK_SK_NS1D_6thread17LinearCombinationISJ_Li1EffLNS1I_9ScaleType4KindE0ELNS_15FloatRoundStyleE2ESJ_EENS1_15EpilogueDefaultEEEEEvvEEEEvNT_6ParamsE,"",@"SHT_CUDA_INFO"
	.sectionflags	@""
	.align	4


	//----- nvinfo : EIATTR_CUDA_API_VERSION
	.align		4
        /*0000*/ 	.byte	0x04, 0x37
        /*0002*/ 	.short	(.L_18 - .L_17)
.L_17:
        /*0004*/ 	.word	0x00000082


	//----- nvinfo : EIATTR_KPARAM_INFO
	.align		4
.L_18:
        /*0008*/ 	.byte	0x04, 0x17
        /*000a*/ 	.short	(.L_20 - .L_19)
.L_19:
        /*000c*/ 	.word	0x00000000
        /*0010*/ 	.short	0x0000
        /*0012*/ 	.short	0x0070
        /*0014*/ 	.byte	0x00, 0xf0, 0x01, 0x10


	//----- nvinfo : EIATTR_SPARSE_MMA_MASK
	.align		4
.L_20:
        /*0018*/ 	.byte	0x03, 0x50
        /*001a*/ 	.short	0x0000


	//----- nvinfo : EIATTR_MAXREG_COUNT
	.align		4
        /*001c*/ 	.byte	0x03, 0x1b
        /*001e*/ 	.short	0x00a8


	//----- nvinfo : EIATTR_NUM_BARRIERS
	.align		4
        /*0020*/ 	.byte	0x02, 0x4c
        /*0022*/ 	.byte	0x01
	.zero		1


	//----- nvinfo : EIATTR_ANNOTATIONS
	.align		4
        /*0024*/ 	.byte	0x04, 0x55
        /*0026*/ 	.short	(.L_22 - .L_21)


	//   ....[0]....
.L_21:
        /*0028*/ 	.word	0x00000001
        /*002c*/ 	.byte	0xb0, 0x0b, 0x00, 0x00, 0x01, 0x00, 0x00, 0x00, 0xe0, 0x0b, 0x00, 0x00, 0x01, 0x00, 0x00, 0x00
        /* <DEDUP_REMOVED lines=203> */
        /*0cec*/ 	.byte	0xf0, 0x02, 0x01, 0x00


	//----- nvinfo : EIATTR_MERCURY_ISA_VERSION
	.align		4
.L_22:
        /*0cf0*/ 	.byte	0x03, 0x5f
        /*0cf2*/ 	.short	0x0101


	//----- nvinfo : EIATTR_INT_WARP_WIDE_INSTR_OFFSETS
	.align		4
        /*0cf4*/ 	.byte	0x04, 0x31
        /*0cf6*/ 	.short	(.L_24 - .L_23)


	//   ....[0]....
.L_23:
        /*0cf8*/ 	.word	0x00000510


	//   ....[1]....
        /*0cfc*/ 	.word	0x00000520


	//   ....[2]....
        /*0d00*/ 	.word	0x00000590


	//   ....[3]....
        /*0d04*/ 	.word	0x000005a0


	//   ....[4]....
        /*0d08*/ 	.word	0x000005b0


	//   ....[5]....
        /*0d0c*/ 	.word	0x000005d0


	//   ....[6]....
        /*0d10*/ 	.word	0x00000630


	//   ....[7]....
        /*0d14*/ 	.word	0x00000650


	//----- nvinfo : EIATTR_COOP_GROUP_MASK_REGIDS
	.align		4
.L_24:
        /*0d18*/ 	.byte	0x04, 0x29
        /*0d1a*/ 	.short	(.L_26 - .L_25)


	//   ....[0]....
.L_25:
        /*0d1c*/ 	.word	0xffffffff


	//   ....[1]....
        /*0d20*/ 	.word	0xffffffff


	//   ....[2]....
        /*0d24*/ 	.word	0xffffffff


	//   ....[3]....
        /*0d28*/ 	.word	0xffffffff


	//   ....[4]....
        /*0d2c*/ 	.word	0xffffffff


	//   ....[5]....
        /*0d30*/ 	.word	0xffffffff


	//----- nvinfo : EIATTR_COOP_GROUP_INSTR_OFFSETS
	.align		4
.L_26:
        /*0d34*/ 	.byte	0x04, 0x28
        /*0d36*/ 	.short	(.L_28 - .L_27)


	//   ....[0]....
.L_27:
        /*0d38*/ 	.word	0x00000060


	//   ....[1]....
        /*0d3c*/ 	.word	0x00000090


	//   ....[2]....
        /*0d40*/ 	.word	0x00000190


	//   ....[3]....
        /*0d44*/ 	.word	0x00000400


	//   ....[4]....
        /*0d48*/ 	.word	0x00000440


	//   ....[5]....
        /*0d4c*/ 	.word	0x00000480


	//----- nvinfo : EIATTR_REG_RECONFIG
	.align		4
.L_28:
        /*0d50*/ 	.byte	0x01, 0x54
	.zero		2


	//----- nvinfo : EIATTR_MBARRIER_INSTR_OFFSETS
	.align		4
        /*0d54*/ 	.byte	0x04, 0x39
        /*0d56*/ 	.short	(.L_30 - .L_29)


	//   ....[0]....
.L_29:
        /*0d58*/ 	.word	0x00000310
        /*0d5c*/ 	.word	0x000000ff
        /*0d60*/ 	.word	0x00000000
        /*0d64*/ 	.short	0x0100
        /*0d66*/ 	.byte	0x07
	.zero		1


	//   ....[1]....
        /*0d68*/ 	.word	0x00000320
        /*0d6c*/ 	.word	0x000000ff
        /*0d70*/ 	.word	0x00000038
        /*0d74*/ 	.short	0x0100
        /*0d76*/ 	.byte	0x07
	.zero		1


	//   ....[2]....
        /*0d78*/ 	.word	0x00000330
        /*0d7c*/ 	.word	0x000000ff
        /*0d80*/ 	.word	0x00000008
        /*0d84*/ 	.short	0x0100
        /*0d86*/ 	.byte	0x07
	.zero		1


	//   ....[3]....
        /*0d88*/ 	.word	0x00000340
        /*0d8c*/ 	.word	0x000000ff
        /*0d90*/ 	.word	0x00000040
        /*0d94*/ 	.short	0x0100
        /*0d96*/ 	.byte	0x07
	.zero		1


	//   ....[4]....
        /*0d98*/ 	.word	0x00000350
        /*0d9c*/ 	.word	0x000000ff
        /*0da0*/ 	.word	0x00000010
        /*0da4*/ 	.short	0x0100
        /*0da6*/ 	.byte	0x07
	.zero		1


	//   ....[5]....
        /*0da8*/ 	.word	0x00000360
        /*0dac*/ 	.word	0x000000ff
        /*0db0*/ 	.word	0x00000048
        /*0db4*/ 	.short	0x0100
        /*0db6*/ 	.byte	0x07
	.zero		1


	//   ....[6]....
        /*0db8*/ 	.word	0x00000370
        /*0dbc*/ 	.word	0x000000ff
        /*0dc0*/ 	.word	0x00000018
        /*0dc4*/ 	.short	0x0100
        /*0dc6*/ 	.byte	0x07
	.zero		1


	//   ....[7]....
        /*0dc8*/ 	.word	0x00000380
        /*0dcc*/ 	.word	0x000000ff
        /*0dd0*/ 	.word	0x00000050
        /*0dd4*/ 	.short	0x0100
        /*0dd6*/ 	.byte	0x07
	.zero		1


	//   ....[8]....
        /*0dd8*/ 	.word	0x00000390
        /*0ddc*/ 	.word	0x000000ff
        /*0de0*/ 	.word	0x00000020
        /*0de4*/ 	.short	0x0100
        /*0de6*/ 	.byte	0x07
	.zero		1


	//   ....[9]....
        /*0de8*/ 	.word	0x000003a0
        /*0dec*/ 	.word	0x000000ff
        /*0df0*/ 	.word	0x00000058
        /*0df4*/ 	.short	0x0100
        /*0df6*/ 	.byte	0x07
	.zero		1


	//   ....[10]....
        /*0df8*/ 	.word	0x000003b0
        /*0dfc*/ 	.word	0x000000ff
        /*0e00*/ 	.word	0x00000028
        /*0e04*/ 	.short	0x0100
        /*0e06*/ 	.byte	0x07
	.zero		1


	//   ....[11]....
        /*0e08*/ 	.word	0x000003c0
        /*0e0c*/ 	.word	0x000000ff
        /*0e10*/ 	.word	0x00000060
        /*0e14*/ 	.short	0x0100
        /*0e16*/ 	.byte	0x07
	.zero		1


	//   ....[12]....
        /*0e18*/ 	.word	0x000003d0
        /*0e1c*/ 	.word	0x000000ff
        /*0e20*/ 	.word	0x00000030
        /*0e24*/ 	.short	0x0100
        /*0e26*/ 	.byte	0x07
	.zero		1


	//   ....[13]....
        /*0e28*/ 	.word	0x000003e0
        /*0e2c*/ 	.word	0x000000ff
        /*0e30*/ 	.word	0x00000068
        /*0e34*/ 	.short	0x0100
        /*0e36*/ 	.byte	0x07
	.zero		1


	//   ....[14]....
        /*0e38*/ 	.word	0x00000670
        /*0e3c*/ 	.word	0x000000ff
        /*0e40*/ 	.word	0x000000a0
        /*0e44*/ 	.short	0x0100
        /*0e46*/ 	.byte	0x07
	.zero		1


	//   ....[15]....
        /*0e48*/ 	.word	0x00000680
        /*0e4c*/ 	.word	0x000000ff
        /*0e50*/ 	.word	0x000000a8
        /*0e54*/ 	.short	0x0100
        /*0e56*/ 	.byte	0x07
	.zero		1


	//   ....[16]....
        /*0e58*/ 	.word	0x000006c0
        /*0e5c*/ 	.word	0x000000ff
        /*0e60*/ 	.word	0x00000080
        /*0e64*/ 	.short	0x0100
        /*0e66*/ 	.byte	0x0a
	.zero		1


	//   ....[17]....
        /*0e68*/ 	.word	0x000006e0
        /*0e6c*/ 	.word	0x000000ff
        /*0e70*/ 	.word	0x00000088
        /*0e74*/ 	.short	0x0100
        /*0e76*/ 	.byte	0x0a
	.zero		1


	//   ....[18]....
        /*0e78*/ 	.word	0x000006f0
        /*0e7c*/ 	.word	0x000000ff
        /*0e80*/ 	.word	0x00000090
        /*0e84*/ 	.short	0x0100
        /*0e86*/ 	.byte	0x0a
	.zero		1


	//   ....[19]....
        /*0e88*/ 	.word	0x00000700
        /*0e8c*/ 	.word	0x000000ff
        /*0e90*/ 	.word	0x00000098
        /*0e94*/ 	.short	0x0100
        /*0e96*/ 	.byte	0x0a
	.zero		1


	//   ....[20]....
        /*0e98*/ 	.word	0x00001630
        /*0e9c*/ 	.word	0x000000ff
        /*0ea0*/ 	.word	0xfffffff8
        /*0ea4*/ 	.short	0x010a
        /*0ea6*/ 	.byte	0x12
	.zero		1


	//   ....[21]....
        /*0ea8*/ 	.word	0x00002000
        /*0eac*/ 	.word	0x000000ff
        /*0eb0*/ 	.word	0x00000000
        /*0eb4*/ 	.short	0x010a
        /*0eb6*/ 	.byte	0x06
	.zero		1


	//   ....[22]....
        /*0eb8*/ 	.word	0x00002040
        /*0ebc*/ 	.word	0x000000ff
        /*0ec0*/ 	.word	0x00000000
        /*0ec4*/ 	.short	0x010a
        /*0ec6*/ 	.byte	0x06
	.zero		1


	//   ....[23]....
        /*0ec8*/ 	.word	0x000032e0
        /*0ecc*/ 	.word	0x000000ff
        /*0ed0*/ 	.word	0x00000000
        /*0ed4*/ 	.short	0x010a
        /*0ed6*/ 	.byte	0x09
	.zero		1


	//   ....[24]....
        /*0ed8*/ 	.word	0x00003320
        /*0edc*/ 	.word	0x000000ff
        /*0ee0*/ 	.word	0x00000000
        /*0ee4*/ 	.short	0x010a
        /*0ee6*/ 	.byte	0x09
	.zero		1


	//   ....[25]....
        /*0ee8*/ 	.word	0x00004420
        /*0eec*/ 	.word	0x000000ff
        /*0ef0*/ 	.word	0x00000000
        /*0ef4*/ 	.short	0x0101
        /*0ef6*/ 	.byte	0x08
	.zero		1


	//   ....[26]....
        /*0ef8*/ 	.word	0x00005490
        /*0efc*/ 	.word	0x000000e5
        /*0f00*/ 	.word	0x00000000
        /*0f04*/ 	.short	0x0101
        /*0f06*/ 	.byte	0x1c
	.zero		1


	//   ....[27]....
        /*0f08*/ 	.word	0x000055d0
        /*0f0c*/ 	.word	0x000000ff
        /*0f10*/ 	.word	0x00000000
        /*0f14*/ 	.short	0x0101
        /*0f16*/ 	.byte	0x06
	.zero		1


	//   ....[28]....
        /*0f18*/ 	.word	0x00005680
        /*0f1c*/ 	.word	0x000000ff
        /*0f20*/ 	.word	0x00000008
        /*0f24*/ 	.short	0x010a
        /*0f26*/ 	.byte	0x12
	.zero		1


	//   ....[29]....
        /*0f28*/ 	.word	0x0000e870
        /*0f2c*/ 	.word	0x00000003
        /*0f30*/ 	.word	0x00000000
        /*0f34*/ 	.short	0x0101
        /*0f36*/ 	.byte	0x1c
	.zero		1


	//   ....[30]....
        /*0f38*/ 	.word	0x0000f270
        /*0f3c*/ 	.word	0x0000000b
        /*0f40*/ 	.word	0x00000038
        /*0f44*/ 	.short	0x010a
        /*0f46*/ 	.byte	0x3f
	.zero		1


	//   ....[31]....
        /*0f48*/ 	.word	0x0000f680
        /*0f4c*/ 	.word	0x00000004
        /*0f50*/ 	.word	0x000000a8
        /*0f54*/ 	.short	0x0101
        /*0f56*/ 	.byte	0x3f
	.zero		1


	//   ....[32]....
        /*0f58*/ 	.word	0x0000fe30
        /*0f5c*/ 	.word	0x00000007
        /*0f60*/ 	.word	0x00000000
        /*0f64*/ 	.short	0x010a
        /*0f66*/ 	.byte	0x3f
	.zero		1


	//   ....[33]....
        /*0f68*/ 	.word	0x0000feb0
        /*0f6c*/ 	.word	0x00000009
        /*0f70*/ 	.word	0x00000000
        /*0f74*/ 	.short	0x010a
        /*0f76*/ 	.byte	0x3f
	.zero		1


	//   ....[34]....
        /*0f78*/ 	.word	0x0000ff40
        /*0f7c*/ 	.word	0x00000006
        /*0f80*/ 	.word	0x00000000
        /*0f84*/ 	.short	0x010a
        /*0f86*/ 	.byte	0x3f
	.zero		1


	//   ....[35]....
        /*0f88*/ 	.word	0x0000ffd0
        /*0f8c*/ 	.word	0x00000009
        /*0f90*/ 	.word	0x00000000
        /*0f94*/ 	.short	0x010a
        /*0f96*/ 	.byte	0x3f
	.zero		1


	//   ....[36]....
        /*0f98*/ 	.word	0x00010060
        /*0f9c*/ 	.word	0x00000006
        /*0fa0*/ 	.word	0x00000000
        /*0fa4*/ 	.short	0x010a
        /*0fa6*/ 	.byte	0x3f
	.zero		1


	//   ....[37]....
        /*0fa8*/ 	.word	0x000100f0
        /*0fac*/ 	.word	0x00000009
        /*0fb0*/ 	.word	0x00000000
        /*0fb4*/ 	.short	0x010a
        /*0fb6*/ 	.byte	0x3f
	.zero		1


	//   ....[38]....
        /*0fb8*/ 	.word	0x00010180
        /*0fbc*/ 	.word	0x00000003
        /*0fc0*/ 	.word	0x00000000
        /*0fc4*/ 	.short	0x010a
        /*0fc6*/ 	.byte	0x3f
	.zero		1


	//   ....[39]....
        /*0fc8*/ 	.word	0x000101f0
        /*0fcc*/ 	.word	0x00000003
        /*0fd0*/ 	.word	0xfffffff8
        /*0fd4*/ 	.short	0x010a
        /*0fd6*/ 	.byte	0x3f
	.zero		1


	//   ....[40]....
        /*0fd8*/ 	.word	0x00010250
        /*0fdc*/ 	.word	0x00000003
        /*0fe0*/ 	.word	0x00000000
        /*0fe4*/ 	.short	0x010a
        /*0fe6*/ 	.byte	0x3f
	.zero		1


	//   ....[41]....
        /*0fe8*/ 	.word	0x000102c0
        /*0fec*/ 	.word	0x00000000
        /*0ff0*/ 	.word	0x00000000
        /*0ff4*/ 	.short	0x010a
        /*0ff6*/ 	.byte	0x3f
	.zero		1


	//   ....[42]....
        /*0ff8*/ 	.word	0x00010330
        /*0ffc*/ 	.word	0x00000019
        /*1000*/ 	.word	0x00000008
        /*1004*/ 	.short	0x010a
        /*1006*/ 	.byte	0x3f
	.zero		1


	//   ....[43]....
        /*1008*/ 	.word	0x00010400
        /*100c*/ 	.word	0x0000000b
        /*1010*/ 	.word	0x00000038
        /*1014*/ 	.short	0x010a
        /*1016*/ 	.byte	0x3f
	.zero		1


	//   ....[44]....
        /*1018*/ 	.word	0x000104e0
        /*101c*/ 	.word	0x00000007
        /*1020*/ 	.word	0x00000000
        /*1024*/ 	.short	0x010a
        /*1026*/ 	.byte	0x3f
	.zero		1


	//   ....[45]....
        /*1028*/ 	.word	0x00010530
        /*102c*/ 	.word	0x00000009
        /*1030*/ 	.word	0x00000000
        /*1034*/ 	.short	0x010a
        /*1036*/ 	.byte	0x3f
	.zero		1


	//   ....[46]....
        /*1038*/ 	.word	0x00010580
        /*103c*/ 	.word	0x00000006
        /*1040*/ 	.word	0x00000000
        /*1044*/ 	.short	0x010a
        /*1046*/ 	.byte	0x3f
	.zero		1


	//   ....[47]....
        /*1048*/ 	.word	0x000105d0
        /*104c*/ 	.word	0x00000009
        /*1050*/ 	.word	0x00000000
        /*1054*/ 	.short	0x010a
        /*1056*/ 	.byte	0x3f
	.zero		1


	//   ....[48]....
        /*1058*/ 	.word	0x00010620
        /*105c*/ 	.word	0x00000006
        /*1060*/ 	.word	0x00000000
        /*1064*/ 	.short	0x010a
        /*1066*/ 	.byte	0x3f
	.zero		1


	//   ....[49]....
        /*1068*/ 	.word	0x00010670
        /*106c*/ 	.word	0x00000009
        /*1070*/ 	.word	0x00000000
        /*1074*/ 	.short	0x010a
        /*1076*/ 	.byte	0x3f
	.zero		1


	//----- nvinfo : EIATTR_NUM_MBARRIERS
	.align		4
.L_30:
        /*1078*/ 	.byte	0x03, 0x38
        /*107a*/ 	.short	0x0014


	//----- nvinfo : EIATTR_EXIT_INSTR_OFFSETS
	.align		4
        /*107c*/ 	.byte	0x04, 0x1c
        /*107e*/ 	.short	(.L_32 - .L_31)


	//   ....[0]....
.L_31:
        /*1080*/ 	.word	0x00001330


	//   ....[1]....
        /*1084*/ 	.word	0x00001390


	//   ....[2]....
        /*1088*/ 	.word	0x0000ef80


	//   ....[3]....
        /*108c*/ 	.word	0x0000efb0


	//   ....[4]....
        /*1090*/ 	.word	0x000101d0


	//----- nvinfo : EIATTR_MAX_THREADS
	.align		4
.L_32:
        /*1094*/ 	.byte	0x04, 0x05
        /*1096*/ 	.short	(.L_34 - .L_33)
.L_33:
        /*1098*/ 	.word	0x00000180
        /*109c*/ 	.word	0x00000001
        /*10a0*/ 	.word	0x00000001


	//----- nvinfo : EIATTR_CRS_STACK_SIZE
	.align		4
.L_34:
        /*10a4*/ 	.byte	0x04, 0x1e
        /*10a6*/ 	.short	(.L_36 - .L_35)
.L_35:
        /*10a8*/ 	.word	0x00000000


	//----- nvinfo : EIATTR_CBANK_PARAM_SIZE
	.align		4
.L_36:
        /*10ac*/ 	.byte	0x03, 0x19
        /*10ae*/ 	.short	0x0470


	//----- nvinfo : EIATTR_PARAM_CBANK
	.align		4
        /*10b0*/ 	.byte	0x04, 0x0a
        /*10b2*/ 	.short	(.L_38 - .L_37)
	.align		4
.L_37:
        /*10b4*/ 	.word	index@(.nv.constant0._ZN7cutlass13device_kernelINS_4gemm6kernel13GemmUniversalIN4cute5tupleIJiiiiEEENS1_10collective13CollectiveMmaINS1_37MainloopSm90TmaGmmaWarpSpecializedFP8ILi7ENS5_IJNS4_1CILi1EEESB_SB_EEENS1_32KernelTmaWarpSpecializedPingpongEEENS5_IJNSA_ILi64EEENSA_ILi256EEENSA_ILi128EEEEEENS_12float_e4m3_tENS5_IJlSB_lEEESJ_SK_NS4_8TiledMMAINS4_8MMA_AtomIJNS4_4SM904GMMA31MMA_64x256x32_F32E4M3E4M3_SS_TNILNSO_7ScaleInE1ELSQ_1EEEEEENS4_6LayoutISC_NS5_IJNSA_ILi0EEESU_SU_EEEEENS5_IJNS4_10UnderscoreESX_SX_EEEEENS4_13SM90_TMA_LOADENS4_14ComposedLayoutINS4_7SwizzleILi3ELi4ELi3EEENS4_18smem_ptr_flag_bitsILi8EEENST_INS5_IJNSA_ILi8EEESH_EEENS5_IJSH_SB_EEEEEEEvNS4_8identityES10_S1A_vS1B_EENS_8epilogue10collective6detail29Sm90TmaWarpSpecializedAdapterINS1E_15DefaultEpilogueISJ_SK_SK_NS1D_6thread17LinearCombinationISJ_Li1EffLNS1I_9ScaleType4KindE0ELNS_15FloatRoundStyleE2ESJ_EENS1_15EpilogueDefaultEEEEEvvEEEEvNT_6ParamsE)
        /*10b8*/ 	.short	0x0210
        /*10ba*/ 	.short	0x0470


	//----- nvinfo : EIATTR_SW_WAR
	.align		4
.L_38:
        /*10bc*/ 	.byte	0x04, 0x36
        /*10be*/ 	.short	(.L_40 - .L_39)
.L_39:
        /*10c0*/ 	.word	0x00000008
.L_40:


//--------------------- .nv.callgraph             --------------------------
	.section	.nv.callgraph,"",@"SHT_CUDA_CALLGRAPH"
	.align	4
	.sectionentsize	8
	.align		4
        /*0000*/ 	.word	0x00000000
	.align		4
        /*0004*/ 	.word	0xffffffff
	.align		4
        /*0008*/ 	.word	0x00000000
	.align		4
        /*000c*/ 	.word	0xfffffffe
	.align		4
        /*0010*/ 	.word	0x00000000
	.align		4
        /*0014*/ 	.word	0xfffffffd
	.align		4
        /*0018*/ 	.word	0x00000000
	.align		4
        /*001c*/ 	.word	0xfffffffc


//--------------------- .nv.constant4             --------------------------
	.section	.nv.constant4,"a",@progbits
	.align	8
	.align		8
.nv.constant4:
        /*0000*/ 	.dword	_ZN40_INTERNAL_a1c21ccb_4_k_cu_a7e7d50b_190584cuda3std3__45__cpo5beginE
	.align		8
        /*0008*/ 	.dword	_ZN40_INTERNAL_a1c21ccb_4_k_cu_a7e7d50b_190584cuda3std3__45__cpo3endE
	.align		8
        /*0010*/ 	.dword	_ZN40_INTERNAL_a1c21ccb_4_k_cu_a7e7d50b_190584cuda3std3__45__cpo6cbeginE
	.align		8
        /*0018*/ 	.dword	_ZN40_INTERNAL_a1c21ccb_4_k_cu_a7e7d50b_190584cuda3std3__45__cpo4cendE
	.align		8
        /*0020*/ 	.dword	_ZN40_INTERNAL_a1c21ccb_4_k_cu_a7e7d50b_190584cuda3std3__442_GLOBAL__N__a1c21ccb_4_k_cu_a7e7d50b_190586ignoreE
	.align		8
        /*0028*/ 	.dword	_ZN40_INTERNAL_a1c21ccb_4_k_cu_a7e7d50b_190584cuda3std3__419piecewise_constructE
	.align		8
        /*0030*/ 	.dword	_ZN40_INTERNAL_a1c21ccb_4_k_cu_a7e7d50b_190584cuda3std3__48in_placeE
	.align		8
        /*0038*/ 	.dword	_ZN40_INTERNAL_a1c21ccb_4_k_cu_a7e7d50b_190584cuda3std6ranges3__45__cpo4swapE
	.align		8
        /*0040*/ 	.dword	_ZN40_INTERNAL_a1c21ccb_4_k_cu_a7e7d50b_190584cuda3std6ranges3__45__cpo9iter_moveE
	.align		8
        /*0048*/ 	.dword	_ZN40_INTERNAL_a1c21ccb_4_k_cu_a7e7d50b_190584cute7productE
	.align		8
        /*0050*/ 	.dword	_ZN40_INTERNAL_a1c21ccb_4_k_cu_a7e7d50b_190584cute1_E


//--------------------- .text._ZN7cutlass13device_kernelINS_4gemm6kernel13GemmUniversalIN4cute5tupleIJiiiiEEENS1_10collective13CollectiveMmaINS1_37MainloopSm90TmaGmmaWarpSpecializedFP8ILi7ENS5_IJNS4_1CILi1EEESB_SB_EEENS1_32KernelTmaWarpSpecializedPingpongEEENS5_IJNSA_ILi64EEENSA_ILi256EEENSA_ILi128EEEEEENS_12float_e4m3_tENS5_IJlSB_lEEESJ_SK_NS4_8TiledMMAINS4_8MMA_AtomIJNS4_4SM904GMMA31MMA_64x256x32_F32E4M3E4M3_SS_TNILNSO_7ScaleInE1ELSQ_1EEEEEENS4_6LayoutISC_NS5_IJNSA_ILi0EEESU_SU_EEEEENS5_IJNS4_10UnderscoreESX_SX_EEEEENS4_13SM90_TMA_LOADENS4_14ComposedLayoutINS4_7SwizzleILi3ELi4ELi3EEENS4_18smem_ptr_flag_bitsILi8EEENST_INS5_IJNSA_ILi8EEESH_EEENS5_IJSH_SB_EEEEEEEvNS4_8identityES10_S1A_vS1B_EENS_8epilogue10collective6detail29Sm90TmaWarpSpecializedAdapterINS1E_15DefaultEpilogueISJ_SK_SK_NS1D_6thread17LinearCombinationISJ_Li1EffLNS1I_9ScaleType4KindE0ELNS_15FloatRoundStyleE2ESJ_EENS1_15EpilogueDefaultEEEEEvvEEEEvNT_6ParamsE --------------------------
	.section	.text._ZN7cutlass13device_kernelINS_4gemm6kernel13GemmUniversalIN4cute5tupleIJiiiiEEENS1_10collective13CollectiveMmaINS1_37MainloopSm90TmaGmmaWarpSpecializedFP8ILi7ENS5_IJNS4_1CILi1EEESB_SB_EEENS1_32KernelTmaWarpSpecializedPingpongEEENS5_IJNSA_ILi64EEENSA_ILi256EEENSA_ILi128EEEEEENS_12float_e4m3_tENS5_IJlSB_lEEESJ_SK_NS4_8TiledMMAINS4_8MMA_AtomIJNS4_4SM904GMMA31MMA_64x256x32_F32E4M3E4M3_SS_TNILNSO_7ScaleInE1ELSQ_1EEEEEENS4_6LayoutISC_NS5_IJNSA_ILi0EEESU_SU_EEEEENS5_IJNS4_10UnderscoreESX_SX_EEEEENS4_13SM90_TMA_LOADENS4_14ComposedLayoutINS4_7SwizzleILi3ELi4ELi3EEENS4_18smem_ptr_flag_bitsILi8EEENST_INS5_IJNSA_ILi8EEESH_EEENS5_IJSH_SB_EEEEEEEvNS4_8identityES10_S1A_vS1B_EENS_8epilogue10collective6detail29Sm90TmaWarpSpecializedAdapterINS1E_15DefaultEpilogueISJ_SK_SK_NS1D_6thread17LinearCombinationISJ_Li1EffLNS1I_9ScaleType4KindE0ELNS_15FloatRoundStyleE2ESJ_EENS1_15EpilogueDefaultEEEEEvvEEEEvNT_6ParamsE,"ax",@progbits
	.align	128
.text._ZN7cutlass13device_kernelINS_4gemm6kernel13GemmUniversalIN4cute5tupleIJiiiiEEENS1_10collective13CollectiveMmaINS1_37MainloopSm90TmaGmmaWarpSpecializedFP8ILi7ENS5_IJNS4_1CILi1EEESB_SB_EEENS1_32KernelTmaWarpSpecializedPingpongEEENS5_IJNSA_ILi64EEENSA_ILi256EEENSA_ILi128EEEEEENS_12float_e4m3_tENS5_IJlSB_lEEESJ_SK_NS4_8TiledMMAINS4_8MMA_AtomIJNS4_4SM904GMMA31MMA_64x256x32_F32E4M3E4M3_SS_TNILNSO_7ScaleInE1ELSQ_1EEEEEENS4_6LayoutISC_NS5_IJNSA_ILi0EEESU_SU_EEEEENS5_IJNS4_10UnderscoreESX_SX_EEEEENS4_13SM90_TMA_LOADENS4_14ComposedLayoutINS4_7SwizzleILi3ELi4ELi3EEENS4_18smem_ptr_flag_bitsILi8EEENST_INS5_IJNSA_ILi8EEESH_EEENS5_IJSH_SB_EEEEEEEvNS4_8identityES10_S1A_vS1B_EENS_8epilogue10collective6detail29Sm90TmaWarpSpecializedAdapterINS1E_15DefaultEpilogueISJ_SK_SK_NS1D_6thread17LinearCombinationISJ_Li1EffLNS1I_9ScaleType4KindE0ELNS_15FloatRoundStyleE2ESJ_EENS1_15EpilogueDefaultEEEEEvvEEEEvNT_6ParamsE:
        .type           _ZN7cutlass13device_kernelINS_4gemm6kernel13GemmUniversalIN4cute5tupleIJiiiiEEENS1_10collective13CollectiveMmaINS1_37MainloopSm90TmaGmmaWarpSpecializedFP8ILi7ENS5_IJNS4_1CILi1EEESB_SB_EEENS1_32KernelTmaWarpSpecializedPingpongEEENS5_IJNSA_ILi64EEENSA_ILi256EEENSA_ILi128EEEEEENS_12float_e4m3_tENS5_IJlSB_lEEESJ_SK_NS4_8TiledMMAINS4_8MMA_AtomIJNS4_4SM904GMMA31MMA_64x256x32_F32E4M3E4M3_SS_TNILNSO_7ScaleInE1ELSQ_1EEEEEENS4_6LayoutISC_NS5_IJNSA_ILi0EEESU_SU_EEEEENS5_IJNS4_10UnderscoreESX_SX_EEEEENS4_13SM90_TMA_LOADENS4_14ComposedLayoutINS4_7SwizzleILi3ELi4ELi3EEENS4_18smem_ptr_flag_bitsILi8EEENST_INS5_IJNSA_ILi8EEESH_EEENS5_IJSH_SB_EEEEEEEvNS4_8identityES10_S1A_vS1B_EENS_8epilogue10collective6detail29Sm90TmaWarpSpecializedAdapterINS1E_15DefaultEpilogueISJ_SK_SK_NS1D_6thread17LinearCombinationISJ_Li1EffLNS1I_9ScaleType4KindE0ELNS_15FloatRoundStyleE2ESJ_EENS1_15EpilogueDefaultEEEEEvvEEEEvNT_6ParamsE,@function
        .size           _ZN7cutlass13device_kernelINS_4gemm6kernel13GemmUniversalIN4cute5tupleIJiiiiEEENS1_10collective13CollectiveMmaINS1_37MainloopSm90TmaGmmaWarpSpecializedFP8ILi7ENS5_IJNS4_1CILi1EEESB_SB_EEENS1_32KernelTmaWarpSpecializedPingpongEEENS5_IJNSA_ILi64EEENSA_ILi256EEENSA_ILi128EEEEEENS_12float_e4m3_tENS5_IJlSB_lEEESJ_SK_NS4_8TiledMMAINS4_8MMA_AtomIJNS4_4SM904GMMA31MMA_64x256x32_F32E4M3E4M3_SS_TNILNSO_7ScaleInE1ELSQ_1EEEEEENS4_6LayoutISC_NS5_IJNSA_ILi0EEESU_SU_EEEEENS5_IJNS4_10UnderscoreESX_SX_EEEEENS4_13SM90_TMA_LOADENS4_14ComposedLayoutINS4_7SwizzleILi3ELi4ELi3EEENS4_18smem_ptr_flag_bitsILi8EEENST_INS5_IJNSA_ILi8EEESH_EEENS5_IJSH_SB_EEEEEEEvNS4_8identityES10_S1A_vS1B_EENS_8epilogue10collective6detail29Sm90TmaWarpSpecializedAdapterINS1E_15DefaultEpilogueISJ_SK_SK_NS1D_6thread17LinearCombinationISJ_Li1EffLNS1I_9ScaleType4KindE0ELNS_15FloatRoundStyleE2ESJ_EENS1_15EpilogueDefaultEEEEEvvEEEEvNT_6ParamsE,(.L_x_338 - _ZN7cutlass13device_kernelINS_4gemm6kernel13GemmUniversalIN4cute5tupleIJiiiiEEENS1_10collective13CollectiveMmaINS1_37MainloopSm90TmaGmmaWarpSpecializedFP8ILi7ENS5_IJNS4_1CILi1EEESB_SB_EEENS1_32KernelTmaWarpSpecializedPingpongEEENS5_IJNSA_ILi64EEENSA_ILi256EEENSA_ILi128EEEEEENS_12float_e4m3_tENS5_IJlSB_lEEESJ_SK_NS4_8TiledMMAINS4_8MMA_AtomIJNS4_4SM904GMMA31MMA_64x256x32_F32E4M3E4M3_SS_TNILNSO_7ScaleInE1ELSQ_1EEEEEENS4_6LayoutISC_NS5_IJNSA_ILi0EEESU_SU_EEEEENS5_IJNS4_10UnderscoreESX_SX_EEEEENS4_13SM90_TMA_LOADENS4_14ComposedLayoutINS4_7SwizzleILi3ELi4ELi3EEENS4_18smem_ptr_flag_bitsILi8EEENST_INS5_IJNSA_ILi8EEESH_EEENS5_IJSH_SB_EEEEEEEvNS4_8identityES10_S1A_vS1B_EENS_8epilogue10collective6detail29Sm90TmaWarpSpecializedAdapterINS1E_15DefaultEpilogueISJ_SK_SK_NS1D_6thread17LinearCombinationISJ_Li1EffLNS1I_9ScaleType4KindE0ELNS_15FloatRoundStyleE2ESJ_EENS1_15EpilogueDefaultEEEEEvvEEEEvNT_6ParamsE)
        .other          _ZN7cutlass13device_kernelINS_4gemm6kernel13GemmUniversalIN4cute5tupleIJiiiiEEENS1_10collective13CollectiveMmaINS1_37MainloopSm90TmaGmmaWarpSpecializedFP8ILi7ENS5_IJNS4_1CILi1EEESB_SB_EEENS1_32KernelTmaWarpSpecializedPingpongEEENS5_IJNSA_ILi64EEENSA_ILi256EEENSA_ILi128EEEEEENS_12float_e4m3_tENS5_IJlSB_lEEESJ_SK_NS4_8TiledMMAINS4_8MMA_AtomIJNS4_4SM904GMMA31MMA_64x256x32_F32E4M3E4M3_SS_TNILNSO_7ScaleInE1ELSQ_1EEEEEENS4_6LayoutISC_NS5_IJNSA_ILi0EEESU_SU_EEEEENS5_IJNS4_10UnderscoreESX_SX_EEEEENS4_13SM90_TMA_LOADENS4_14ComposedLayoutINS4_7SwizzleILi3ELi4ELi3EEENS4_18smem_ptr_flag_bitsILi8EEENST_INS5_IJNSA_ILi8EEESH_EEENS5_IJSH_SB_EEEEEEEvNS4_8identityES10_S1A_vS1B_EENS_8epilogue10collective6detail29Sm90TmaWarpSpecializedAdapterINS1E_15DefaultEpilogueISJ_SK_SK_NS1D_6thread17LinearCombinationISJ_Li1EffLNS1I_9ScaleType4KindE0ELNS_15FloatRoundStyleE2ESJ_EENS1_15EpilogueDefaultEEEEEvvEEEEvNT_6ParamsE,@"STO_CUDA_ENTRY STV_DEFAULT"
_ZN7cutlass13device_kernelINS_4gemm6kernel13GemmUniversalIN4cute5tupleIJiiiiEEENS1_10collective13CollectiveMmaINS1_37MainloopSm90TmaGmmaWarpSpecializedFP8ILi7ENS5_IJNS4_1CILi1EEESB_SB_EEENS1_32KernelTmaWarpSpecializedPingpongEEENS5_IJNSA_ILi64EEENSA_ILi256EEENSA_ILi128EEEEEENS_12float_e4m3_tENS5_IJlSB_lEEESJ_SK_NS4_8TiledMMAINS4_8MMA_AtomIJNS4_4SM904GMMA31MMA_64x256x32_F32E4M3E4M3_SS_TNILNSO_7ScaleInE1ELSQ_1EEEEEENS4_6LayoutISC_NS5_IJNSA_ILi0EEESU_SU_EEEEENS5_IJNS4_10UnderscoreESX_SX_EEEEENS4_13SM90_TMA_LOADENS4_14ComposedLayoutINS4_7SwizzleILi3ELi4ELi3EEENS4_18smem_ptr_flag_bitsILi8EEENST_INS5_IJNSA_ILi8EEESH_EEENS5_IJSH_SB_EEEEEEEvNS4_8identityES10_S1A_vS1B_EENS_8epilogue10collective6detail29Sm90TmaWarpSpecializedAdapterINS1E_15DefaultEpilogueISJ_SK_SK_NS1D_6thread17LinearCombinationISJ_Li1EffLNS1I_9ScaleType4KindE0ELNS_15FloatRoundStyleE2ESJ_EENS1_15EpilogueDefaultEEEEEvvEEEEvNT_6ParamsE:
[----:B------:R-:W0:Y:S02]  /*0000*/  LDC R1, c[0x0][0x28] ;  /* 0x00000a00ff017b82 */ /* 0x000e240000000800 */
[----:B0-----:R-:W-:Y:S01]  /*0010*/  VIADD R1, R1, 0xfffffef8 ;  /* 0xfffffef801017836 */ /* 0x001fe20000000000 */
[----:B------:R-:W0:Y:S01]  /*0020*/  S2R R3, SR_TID.X ;  /* 0x0000000000037919 */ /* 0x000e220000002100 */
[----:B------:R-:W-:Y:S01]  /*0030*/  ELECT P0, URZ, PT ;  /* 0x00000000003f782f */ /* 0x000fe20003800000 */
[----:B------:R-:W-:Y:S01]  /*0040*/  BSSY B0, `(.L_x_0) ;  /* 0x0000014000007945 */ /* 0x000fe20003800000 */
[----:B0-----:R-:W-:-:S05]  /*0050*/  SHF.R.U32.HI R0, RZ, 0x5, R3 ;  /* 0x00000005ff007819 */ /* 0x001fca0000011603 */
[----:B------:R-:W0:Y:S02]  /*0060*/  SHFL.IDX PT, R2, R0, RZ, 0x1f ;  /* 0x00001fff00027589 */ /* 0x000e2400000e0000 */
[----:B0-----:R-:W-:Y:S02]  /*0070*/  R2UR UR6, R2 ;  /* 0x00000000020672ca */ /* 0x001fe400000e0000 */
[----:B------:R-:W-:-:S05]  /*0080*/  SHF.R.U32.HI R2, RZ, 0x7, R3 ;  /* 0x00000007ff027819 */ /* 0x000fca0000011603 */
[----:B------:R0:W1:Y:S06]  /*0090*/  SHFL.IDX PT, R4, R2, RZ, 0x1f ;  /* 0x00001fff02047589 */ /* 0x00006c00000e0000 */
[----:B------:R-:W-:Y:S02]  /*00a0*/  USHF.R.S32.HI UR4, URZ, 0x1f, UR6 ;  /* 0x0000001f3f047899 */ /* 0x000fe40008011406 */
[----:B------:R-:W-:Y:S02]  /*00b0*/  ISETP.NE.OR P0, PT, RZ, UR6, !P0 ;  /* 0x00000006ff007c0c */ /* 0x000fe4000c705670 */
[----:B------:R-:W-:-:S04]  /*00c0*/  ULEA.HI UR4, UR4, UR6, URZ, 0x2 ;  /* 0x0000000604047291 */ /* 0x000fc8000f8f103f */
[----:B------:R-:W-:-:S04]  /*00d0*/  ULOP3.LUT UR4, UR4, 0xfffffffc, URZ, 0xc0, !UPT ;  /* 0xfffffffc04047892 */ /* 0x000fc8000f8ec03f */
[----:B------:R-:W-:-:S03]  /*00e0*/  UIADD3 UR6, UR6, -UR4, URZ ;  /* 0x8000000406067290 */ /* 0x000fc6000fffe03f */
[----:B0-----:R-:W-:Y:S09]  /*00f0*/  @P0 BRA `(.L_x_1) ;  /* 0x0000000000200947 */ /* 0x001ff20003800000 */
[----:B------:R-:W-:Y:S02]  /*0100*/  ULDC.64 UR4, c[0x0][0x198] ;  /* 0x0000660000047ab9 */ /* 0x000fe40000000a00 */
[----:B------:R-:W-:Y:S02]  /*0110*/  UIADD3 UR8, UP0, UR4, 0xf0, URZ ;  /* 0x000000f004087890 */ /* 0x000fe4000ff1e03f */
[----:B------:R-:W-:Y:S02]  /*0120*/  UIADD3 UR4, UP1, UR4, 0x1f0, URZ ;  /* 0x000001f004047890 */ /* 0x000fe4000ff3e03f */
[----:B------:R-:W-:Y:S02]  /*0130*/  UIADD3.X UR9, URZ, UR5, URZ, UP0, !UPT ;  /* 0x000000053f097290 */ /* 0x000fe400087fe43f */
[----:B------:R-:W-:-:S07]  /*0140*/  UIADD3.X UR5, URZ, UR5, URZ, UP1, !UPT ;  /* 0x000000053f057290 */ /* 0x000fce0008ffe43f */
[----:B------:R0:W-:Y:S02]  /*0150*/  UTMACCTL.PF [UR8] ;  /* 0x00000000080079b9 */ /* 0x0001e40008040000 */
[----:B------:R0:W-:Y:S02]  /*0160*/  UTMACCTL.PF [UR4] ;  /* 0x00000000040079b9 */ /* 0x0001e40008040000 */
[----:B0-----:R-:W-:Y:S01]  /*0170*/  NOP ;  /* 0x0000000000007918 */ /* 0x001fe20000000000 */
.L_x_1:
[----:B------:R-:W-:Y:S05]  /*0180*/  BSYNC B0 ;  /* 0x0000000000007941 */ /* 0x000fea0003800000 */
.L_x_0:
[----:B------:R-:W0:Y:S01]  /*0190*/  SHFL.IDX PT, R5, R0, RZ, 0x1f ;  /* 0x00001fff00057589 */ /* 0x000e2200000e0000 */
[----:B-1----:R-:W-:Y:S01]  /*01a0*/  R2UR UR13, R4 ;  /* 0x00000000040d72ca */ /* 0x002fe200000e0000 */
[----:B------:R-:W-:-:S04]  /*01b0*/  UISETP.NE.AND UP0, UPT, UR6, 0x3, UPT ;  /* 0x000000030600788c */ /* 0x000fc8000bf05270 */
[----:B------:R-:W-:-:S08]  /*01c0*/  UISETP.EQ.OR UP0, UPT, UR6, URZ, !UP0 ;  /* 0x0000003f0600728c */ /* 0x000fd0000c702670 */
[----:B------:R-:W-:Y:S02]  /*01d0*/  UIADD3 UR12, UR13, -0x1, URZ ;  /* 0xffffffff0d0c7890 */ /* 0x000fe4000fffe03f */
[----:B------:R-:W-:Y:S02]  /*01e0*/  UISETP.EQ.AND UP0, UPT, UR13, URZ, UP0 ;  /* 0x0000003f0d00728c */ /* 0x000fe40008702270 */
[----:B------:R-:W-:Y:S02]  /*01f0*/  UISETP.GE.U32.AND UP1, UPT, UR12, 0x2, UPT ;  /* 0x000000020c00788c */ /* 0x000fe4000bf26070 */
[----:B------:R-:W-:Y:S01]  /*0200*/  USEL UR15, URZ, 0x1, !UP0 ;  /* 0x000000013f0f7887 */ /* 0x000fe2000c000000 */
[----:B0-----:R-:W-:-:S03]  /*0210*/  ISETP.NE.AND P0, PT, R5, RZ, PT ;  /* 0x000000ff0500720c */ /* 0x001fc60003f05270 */
[----:B------:R-:W-:-:S10]  /*0220*/  USEL UR15, UR15, 0x2, UP1 ;  /* 0x000000020f0f7887 */ /* 0x000fd40008800000 */
[----:B------:R-:W-:Y:S05]  /*0230*/  @P0 BRA `(.L_x_2) ;  /* 0x0000000000700947 */ /* 0x000fea0003800000 */
[----:B------:R-:W0:Y:S01]  /*0240*/  S2UR UR7, SR_CgaCtaId ;  /* 0x00000000000779c3 */ /* 0x000e220000008800 */
[----:B------:R-:W-:Y:S01]  /*0250*/  UMOV UR4, 0x400 ;  /* 0x0000040000047882 */ /* 0x000fe20000000000 */
[----:B------:R-:W-:Y:S01]  /*0260*/  UMOV UR5, 0x1 ;  /* 0x0000000100057882 */ /* 0x000fe20000000000 */
[----:B------:R-:W-:Y:S01]  /*0270*/  UMOV UR8, 0x80 ;  /* 0x0000008000087882 */ /* 0x000fe20000000000 */
[----:B------:R-:W-:Y:S01]  /*0280*/  ELECT P0, URZ, PT ;  /* 0x00000000003f782f */ /* 0x000fe20003800000 */
[----:B------:R-:W-:-:S04]  /*0290*/  UIADD3 UR8, -UR8, 0x100000, URZ ;  /* 0x0010000008087890 */ /* 0x000fc8000fffe13f */
[----:B------:R-:W-:Y:S02]  /*02a0*/  USHF.L.U32 UR9, UR8, 0xb, URZ ;  /* 0x0000000b08097899 */ /* 0x000fe4000800063f */
[----:B------:R-:W-:Y:S02]  /*02b0*/  USHF.L.U32 UR8, UR8, 0x1, URZ ;  /* 0x0000000108087899 */ /* 0x000fe4000800063f */
[----:B0-----:R-:W-:Y:S02]  /*02c0*/  ULEA UR7, UR7, UR4, 0x18 ;  /* 0x0000000407077291 */ /* 0x001fe4000f8ec03f */
[----:B------:R-:W-:-:S04]  /*02d0*/  UIADD3 UR4, -UR5, 0x100000, URZ ;  /* 0x0010000005047890 */ /* 0x000fc8000fffe13f */
[----:B------:R-:W-:Y:S02]  /*02e0*/  USHF.L.U32 UR5, UR4, 0xb, URZ ;  /* 0x0000000b04057899 */ /* 0x000fe4000800063f */
[----:B------:R-:W-:Y:S01]  /*02f0*/  USHF.L.U32 UR4, UR4, 0x1, URZ ;  /* 0x0000000104047899 */ /* 0x000fe2000800063f */
[----:B------:R-:W0:Y:S11]  /*0300*/  FENCE.VIEW.ASYNC.S ;  /* 0x00000000000073c6 */ /* 0x000e360000000000 */
[----:B0-----:R0:W1:Y:S01]  /*0310*/  SYNCS.EXCH.64 URZ, [UR7], UR4 ;  /* 0x00000004073f75b2 */ /* 0x0010620008000100 */
[----:B------:R0:W2:Y:S01]  /*0320*/  SYNCS.EXCH.64 URZ, [UR7+0x38], UR8 ;  /* 0x00003808073f75b2 */ /* 0x0000a20008000100 */
[----:B------:R0:W3:Y:S01]  /*0330*/  SYNCS.EXCH.64 URZ, [UR7+0x8], UR4 ;  /* 0x00000804073f75b2 */ /* 0x0000e20008000100 */
[----:B------:R0:W4:Y:S01]  /*0340*/  SYNCS.EXCH.64 URZ, [UR7+0x40], UR8 ;  /* 0x00004008073f75b2 */ /* 0x0001220008000100 */
[----:B------:R0:W0:Y:S01]  /*0350*/  SYNCS.EXCH.64 URZ, [UR7+0x10], UR4 ;  /* 0x00001004073f75b2 */ /* 0x0000220008000100 */
        /* <DEDUP_REMOVED lines=9> */
[----:B------:R-:W-:Y:S01]  /*03f0*/  NOP ;  /* 0x0000000000007918 */ /* 0x000fe20000000000 */
.L_x_2:
[----:B------:R-:W5:Y:S01]  /*0400*/  SHFL.IDX PT, R5, R0, RZ, 0x1f ;  /* 0x00001fff00057589 */ /* 0x000f6200000e0000 */
[----:B------:R-:W-:Y:S01]  /*0410*/  ELECT P0, URZ, PT ;  /* 0x00000000003f782f */ /* 0x000fe20003800000 */
[----:B------:R-:W-:Y:S01]  /*0420*/  NOP ;  /* 0x0000000000007918 */ /* 0x000fe20000000000 */
[----:B------:R-:W-:Y:S01]  /*0430*/  ELECT P1, URZ, PT ;  /* 0x00000000003f782f */ /* 0x000fe20003820000 */
[----:B------:R1:W2:Y:S01]  /*0440*/  SHFL.IDX PT, R4, R0, RZ, 0x1f ;  /* 0x00001fff00047589 */ /* 0x0002a200000e0000 */
[----:B0-----:R-:W-:Y:S01]  /*0450*/  UMOV UR4, 0x20 ;  /* 0x0000002000047882 */ /* 0x001fe20000000000 */
[----:B------:R-:W-:Y:S01]  /*0460*/  UMOV UR9, 0x80 ;  /* 0x0000008000097882 */ /* 0x000fe20000000000 */
[----:B------:R-:W-:Y:S01]  /*0470*/  NOP ;  /* 0x0000000000007918 */ /* 0x000fe20000000000 */
[----:B------:R-:W0:Y:S01]  /*0480*/  SHFL.IDX PT, R2, R2, RZ, 0x1f ;  /* 0x00001fff02027589 */ /* 0x000e2200000e0000 */
[----:B------:R-:W-:Y:S01]  /*0490*/  ULDC.64 UR20, c[0x0][0x208] ;  /* 0x0000820000147ab9 */ /* 0x000fe20000000a00 */
[----:B-1----:R-:W-:-:S04]  /*04a0*/  SHF.R.S32.HI R0, RZ, 0x1f, R3 ;  /* 0x0000001fff007819 */ /* 0x002fc80000011403 */
[----:B------:R-:W-:-:S04]  /*04b0*/  LEA.HI R0, R0, R3, RZ, 0x7 ;  /* 0x0000000300007211 */ /* 0x000fc800078f38ff */
[----:B------:R-:W-:Y:S02]  /*04c0*/  LOP3.LUT R0, R0, 0xffffff80, RZ, 0xc0, !PT ;  /* 0xffffff8000007812 */ /* 0x000fe400078ec0ff */
[----:B-----5:R-:W-:Y:S02]  /*04d0*/  ISETP.NE.OR P0, PT, R5, RZ, !P0 ;  /* 0x000000ff0500720c */ /* 0x020fe40004705670 */
[----:B--2---:R-:W-:Y:S02]  /*04e0*/  ISETP.NE.OR P1, PT, R4, RZ, !P1 ;  /* 0x000000ff0400720c */ /* 0x004fe40004f25670 */
[----:B0-----:R-:W-:Y:S01]  /*04f0*/  R2UR UR18, R2 ;  /* 0x00000000021272ca */ /* 0x001fe200000e0000 */
[----:B------:R-:W-:-:S08]  /*0500*/  IMAD.IADD R2, R3, 0x1, -R0 ;  /* 0x0000000103027824 */ /* 0x000fd000078e0a00 */
[----:B------:R-:W-:Y:S02]  /*0510*/  VOTEU.ALL UP0, P0 ;  /* 0x00000000003f7886 */ /* 0x000fe40000000000 */
[----:B------:R-:W-:-:S03]  /*0520*/  VOTEU.ALL UP1, P1 ;  /* 0x00000000003f7886 */ /* 0x000fc60000820000 */
[----:B------:R-:W0:Y:S01]  /*0530*/  @!UP0 S2UR UR8, SR_CgaCtaId ;  /* 0x00000000000889c3 */ /* 0x000e220000008800 */
[----:B------:R-:W-:Y:S01]  /*0540*/  @!UP0 UMOV UR7, 0x400 ;  /* 0x0000040000078882 */ /* 0x000fe20000000000 */
[----:B------:R-:W-:-:S04]  /*0550*/  @!UP0 UIADD3 UR4, -UR4, 0x100000, URZ ;  /* 0x0010000004048890 */ /* 0x000fc8000fffe13f */
[----:B------:R-:W-:Y:S02]  /*0560*/  @!UP0 USHF.L.U32 UR5, UR4, 0xb, URZ ;  /* 0x0000000b04058899 */ /* 0x000fe4000800063f */
[----:B------:R-:W-:Y:S01]  /*0570*/  @!UP0 USHF.L.U32 UR4, UR4, 0x1, URZ ;  /* 0x0000000104048899 */ /* 0x000fe2000800063f */
[----:B------:R-:W-:Y:S01]  /*0580*/  @!UP1 UMOV UR10, 0x400 ;  /* 0x00000400000a9882 */ /* 0x000fe20000000000 */
[----:B------:R-:W-:Y:S01]  /*0590*/  VOTEU.ALL UP2, P1 ;  /* 0x00000000003f7886 */ /* 0x000fe20000840000 */
[----:B------:R-:W-:Y:S01]  /*05a0*/  VOTEU.ALL UP3, P1 ;  /* 0x00000000003f7886 */ /* 0x000fe20000860000 */
[----:B------:R-:W-:Y:S01]  /*05b0*/  VOTEU.ALL UP4, P1 ;  /* 0x00000000003f7886 */ /* 0x000fe20000880000 */
[----:B------:R-:W1:Y:S01]  /*05c0*/  @!UP1 S2UR UR11, SR_CgaCtaId ;  /* 0x00000000000b99c3 */ /* 0x000e620000008800 */
[----:B------:R-:W-:Y:S01]  /*05d0*/  VOTEU.ALL UP5, P1 ;  /* 0x00000000003f7886 */ /* 0x000fe200008a0000 */
[----:B------:R-:W-:Y:S01]  /*05e0*/  ISETP.NE.AND P1, PT, RZ, UR13, PT ;  /* 0x0000000dff007c0c */ /* 0x000fe2000bf25270 */
[----:B0-----:R-:W-:-:S02]  /*05f0*/  @!UP0 ULEA UR7, UR8, UR7, 0x18 ;  /* 0x0000000708078291 */ /* 0x001fc4000f8ec03f */
[----:B------:R-:W-:-:S04]  /*0600*/  @!UP1 UIADD3 UR8, -UR9, 0x100000, URZ ;  /* 0x0010000009089890 */ /* 0x000fc8000fffe13f */
[----:B------:R-:W-:Y:S02]  /*0610*/  @!UP1 USHF.L.U32 UR9, UR8, 0xb, URZ ;  /* 0x0000000b08099899 */ /* 0x000fe4000800063f */
[----:B------:R-:W-:Y:S01]  /*0620*/  @!UP1 USHF.L.U32 UR8, UR8, 0x1, URZ ;  /* 0x0000000108089899 */ /* 0x000fe2000800063f */
[----:B------:R-:W-:Y:S01]  /*0630*/  VOTEU.ALL UP0, P0 ;  /* 0x00000000003f7886 */ /* 0x000fe20000000000 */
[----:B-1----:R-:W-:Y:S01]  /*0640*/  @!UP1 ULEA UR10, UR11, UR10, 0x18 ;  /* 0x0000000a0b0a9291 */ /* 0x002fe2000f8ec03f */
[----:B------:R-:W-:Y:S01]  /*0650*/  VOTEU.ALL UP1, P0 ;  /* 0x00000000003f7886 */ /* 0x000fe20000020000 */
[----:B------:R-:W0:Y:S02]  /*0660*/  FENCE.VIEW.ASYNC.S ;  /* 0x00000000000073c6 */ /* 0x000e240000000000 */
[----:B0-----:R-:W3:Y:S02]  /*0670*/  @!UP0 SYNCS.EXCH.64 URZ, [UR7+0xa0], UR4 ;  /* 0x0000a004073f85b2 */ /* 0x001ee40008000100 */
[----:B------:R0:W3:Y:S01]  /*0680*/  @!UP1 SYNCS.EXCH.64 URZ, [UR7+0xa8], UR4 ;  /* 0x0000a804073f95b2 */ /* 0x0000e20008000100 */
[----:B------:R-:W-:Y:S01]  /*0690*/  NOP ;  /* 0x0000000000007918 */ /* 0x000fe20000000000 */
[----:B0-----:R-:W-:-:S02]  /*06a0*/  ULDC.64 UR4, c[0x0][0x598] ;  /* 0x0001660000047ab9 */ /* 0x001fc40000000a00 */
[----:B------:R-:W-:Y:S02]  /*06b0*/  ISETP.NE.U32.AND P0, PT, RZ, UR4, PT ;  /* 0x00000004ff007c0c */ /* 0x000fe4000bf05070 */
[----:B------:R0:W3:Y:S02]  /*06c0*/  @!UP2 SYNCS.EXCH.64 URZ, [UR10+0x80], UR8 ;  /* 0x000080080a3fa5b2 */ /* 0x0000e40008000100 */
[----:B------:R-:W-:Y:S01]  /*06d0*/  ISETP.NE.AND.EX P0, PT, RZ, UR5, PT, P0 ;  /* 0x00000005ff007c0c */ /* 0x000fe2000bf05300 */
[----:B------:R0:W3:Y:S01]  /*06e0*/  @!UP3 SYNCS.EXCH.64 URZ, [UR10+0x88], UR8 ;  /* 0x000088080a3fb5b2 */ /* 0x0000e20008000100 */
[----:B------:R0:W3:Y:S01]  /*06f0*/  @!UP4 SYNCS.EXCH.64 URZ, [UR10+0x90], UR8 ;  /* 0x000090080a3fc5b2 */ /* 0x0000e20008000100 */
[----:B------:R0:W3:Y:S01]  /*0700*/  @!UP5 SYNCS.EXCH.64 URZ, [UR10+0x98], UR8 ;  /* 0x000098080a3fd5b2 */ /* 0x0000e20008000100 */
[----:B------:R-:W-:Y:S01]  /*0710*/  NOP ;  /* 0x0000000000007918 */ /* 0x000fe20000000000 */
[----:B---34-:R-:W-:Y:S08]  /*0720*/  BAR.SYNC.DEFER_BLOCKING 0x0 ;  /* 0x0000000000007b1d */ /* 0x018ff00000010000 */
[----:B0-----:R-:W-:Y:S05]  /*0730*/  @!P0 BRA `(.L_x_3) ;  /* 0x0000000000208947 */ /* 0x001fea0003800000 */
[----:B------:R-:W0:Y:S02]  /*0740*/  LDC.64 R4, c[0x0][0x598] ;  /* 0x00016600ff047b82 */ /* 0x000e240000000a00 */
[----:B0-----:R-:W2:Y:S02]  /*0750*/  LDG.E.64 R4, desc[UR20][R4.64] ;  /* 0x0000001404047981 */ /* 0x001ea4000c1e1b00 */
[----:B--2---:R-:W-:-:S04]  /*0760*/  ISETP.NE.U32.AND P0, PT, R4, RZ, PT ;  /* 0x000000ff0400720c */ /* 0x004fc80003f05070 */
[----:B------:R-:W-:-:S13]  /*0770*/  ISETP.NE.AND.EX P0, PT, R5, RZ, PT, P0 ;  /* 0x000000ff0500720c */ /* 0x000fda0003f05300 */
[----:B------:R-:W-:Y:S05]  /*0780*/  @!P0 BRA `(.L_x_3) ;  /* 0x00000000000c8947 */ /* 0x000fea0003800000 */
[----:B------:R-:W2:Y:S02]  /*0790*/  LD.E R4, desc[UR20][R4.64] ;  /* 0x0000001404047980 */ /* 0x000ea4000c101900 */
[----:B--2---:R-:W-:Y:S01]  /*07a0*/  R2UR UR32, R4 ;  /* 0x00000000042072ca */ /* 0x004fe200000e0000 */
[----:B------:R-:W-:-:S14]  /*07b0*/  BRA `(.L_x_4) ;  /* 0x0000000000247947 */ /* 0x000fdc0003800000 */
.L_x_3:
[----:B------:R-:W-:Y:S02]  /*07c0*/  ULDC.64 UR4, c[0x0][0x588] ;  /* 0x0001620000047ab9 */ /* 0x000fe40000000a00 */
[----:B------:R-:W-:-:S04]  /*07d0*/  ISETP.NE.U32.AND P0, PT, RZ, UR4, PT ;  /* 0x00000004ff007c0c */ /* 0x000fc8000bf05070 */
[----:B------:R-:W-:-:S13]  /*07e0*/  ISETP.NE.AND.EX P0, PT, RZ, UR5, PT, P0 ;  /* 0x00000005ff007c0c */ /* 0x000fda000bf05300 */
[----:B------:R-:W-:Y:S05]  /*07f0*/  @!P0 BRA `(.L_x_5) ;  /* 0x0000000000108947 */ /* 0x000fea0003800000 */
[----:B------:R-:W0:Y:S02]  /*0800*/  LDC.64 R4, c[0x0][0x588] ;  /* 0x00016200ff047b82 */ /* 0x000e240000000a00 */
[----:B0-----:R-:W2:Y:S02]  /*0810*/  LDG.E R4, desc[UR20][R4.64] ;  /* 0x0000001404047981 */ /* 0x001ea4000c1e1900 */
[----:B--2---:R-:W-:Y:S01]  /*0820*/  R2UR UR32, R4 ;  /* 0x00000000042072ca */ /* 0x004fe200000e0000 */
[----:B------:R-:W-:-:S14]  /*0830*/  BRA `(.L_x_4) ;  /* 0x0000000000047947 */ /* 0x000fdc0003800000 */
.L_x_5:
[----:B------:R-:W-:-:S05]  /*0840*/  ULDC UR32, c[0x0][0x580] ;  /* 0x0001600000207ab9 */ /* 0x000fca0000000800 */
.L_x_4:
[----:B------:R-:W-:Y:S02]  /*0850*/  ULDC.64 UR4, c[0x0][0x5a0] ;  /* 0x0001680000047ab9 */ /* 0x000fe40000000a00 */
[----:B------:R-:W-:-:S04]  /*0860*/  ISETP.NE.U32.AND P0, PT, RZ, UR4, PT ;  /* 0x00000004ff007c0c */ /* 0x000fc8000bf05070 */
[----:B------:R-:W-:-:S13]  /*0870*/  ISETP.NE.AND.EX P0, PT, RZ, UR5, PT, P0 ;  /* 0x00000005ff007c0c */ /* 0x000fda000bf05300 */
[----:B------:R-:W-:Y:S05]  /*0880*/  @!P0 BRA `(.L_x_6) ;  /* 0x0000000000208947 */ /* 0x000fea0003800000 */
        /* <DEDUP_REMOVED lines=8> */
.L_x_6:
        /* <DEDUP_REMOVED lines=8> */
.L_x_8:
[----:B------:R-:W-:-:S05]  /*0990*/  ULDC UR31, c[0x0][0x584] ;  /* 0x00016100001f7ab9 */ /* 0x000fca0000000800 */
.L_x_7:
[----:B------:R-:W0:Y:S01]  /*09a0*/  LDC R0, c[0x0][0x65c] ;  /* 0x00019700ff007b82 */ /* 0x000e220000000800 */
[----:B------:R-:W1:Y:S01]  /*09b0*/  S2R R12, SR_CTAID.Y ;  /* 0x00000000000c7919 */ /* 0x000e620000002600 */
[----:B------:R-:W-:Y:S01]  /*09c0*/  IMAD.MOV.U32 R5, RZ, RZ, RZ ;  /* 0x000000ffff057224 */ /* 0x000fe200078e00ff */
[----:B------:R-:W-:Y:S01]  /*09d0*/  UISETP.NE.AND UP0, UPT, UR13, 0x2, UPT ;  /* 0x000000020d00788c */ /* 0x000fe2000bf05270 */
[----:B------:R-:W2:Y:S01]  /*09e0*/  S2R R4, SR_CTAID.X ;  /* 0x0000000000047919 */ /* 0x000ea20000002500 */
[----:B------:R-:W-:Y:S01]  /*09f0*/  ULDC UR7, c[0x0][0x28c] ;  /* 0x0000a30000077ab9 */ /* 0x000fe20000000800 */
[----:B------:R-:W-:Y:S01]  /*0a00*/  UMOV UR5, URZ ;  /* 0x0000003f00057c82 */ /* 0x000fe20008000000 */
[----:B------:R-:W-:Y:S02]  /*0a10*/  UIADD3 UR7, UR7, 0x7f, URZ ;  /* 0x0000007f07077890 */ /* 0x000fe4000fffe03f */
[----:B------:R-:W-:Y:S01]  /*0a20*/  PLOP3.LUT P0, PT, PT, PT, UP0, 0x80, 0x0 ;  /* 0x000000000000781c */ /* 0x000fe20003f0f008 */
[----:B------:R-:W-:Y:S01]  /*0a30*/  UMOV UR4, URZ ;  /* 0x0000003f00047c82 */ /* 0x000fe20008000000 */
[----:B------:R-:W-:Y:S01]  /*0a40*/  ULDC.64 UR22, c[0x0][0x650] ;  /* 0x0001940000167ab9 */ /* 0x000fe20000000a00 */
[----:B------:R-:W-:-:S04]  /*0a50*/  USHF.R.S32.HI UR10, URZ, 0x1f, UR7 ;  /* 0x0000001f3f0a7899 */ /* 0x000fc80008011407 */
[----:B------:R-:W-:-:S04]  /*0a60*/  ULEA.HI UR10, UR10, UR7, URZ, 0x7 ;  /* 0x000000070a0a7291 */ /* 0x000fc8000f8f383f */
[----:B------:R-:W-:Y:S01]  /*0a70*/  USHF.R.S32.HI UR14, URZ, 0x7, UR10 ;  /* 0x000000073f0e7899 */ /* 0x000fe2000801140a */
[----:B0-----:R-:W-:-:S13]  /*0a80*/  ISETP.NE.AND P2, PT, R0, 0x1, PT ;  /* 0x000000010000780c */ /* 0x001fda0003f45270 */
[----:B------:R-:W2:Y:S01]  /*0a90*/  @P2 LDC R9, c[0x0][0x10] ;  /* 0x00000400ff092b82 */ /* 0x000ea20000000800 */
[----:B-1----:R-:W-:Y:S02]  /*0aa0*/  @P2 IMAD.MOV.U32 R6, RZ, RZ, R12 ;  /* 0x000000ffff062224 */ /* 0x002fe400078e000c */
[----:B------:R-:W-:-:S05]  /*0ab0*/  @P2 IMAD.MOV.U32 R7, RZ, RZ, RZ ;  /* 0x000000ffff072224 */ /* 0x000fca00078e00ff */
[----:B------:R-:W0:Y:S01]  /*0ac0*/  @!P2 LDC R11, c[0x0][0xc] ;  /* 0x00000300ff0bab82 */ /* 0x000e220000000800 */
[----:B------:R-:W-:Y:S01]  /*0ad0*/  ULDC UR8, c[0x0][0xc] ;  /* 0x0000030000087ab9 */ /* 0x000fe20000000800 */
[----:B------:R-:W-:Y:S01]  /*0ae0*/  ULDC UR9, c[0x0][0x10] ;  /* 0x0000040000097ab9 */ /* 0x000fe20000000800 */
[----:B------:R-:W-:Y:S01]  /*0af0*/  ULDC UR7, c[0x0][0x14] ;  /* 0x0000050000077ab9 */ /* 0x000fe20000000800 */
[----:B------:R-:W-:-:S04]  /*0b00*/  UIMAD.WIDE.U32 UR8, UR8, UR9, URZ ;  /* 0x00000009080872a5 */ /* 0x000fc8000f8e003f */
[----:B------:R-:W-:Y:S02]  /*0b10*/  UIMAD.WIDE.U32 UR16, UR8, UR7, URZ ;  /* 0x00000007081072a5 */ /* 0x000fe4000f8e003f */
[----:B------:R-:W-:-:S04]  /*0b20*/  UIMAD UR13, UR9, UR7, URZ ;  /* 0x00000007090d72a4 */ /* 0x000fc8000f8e023f */
[----:B------:R-:W-:Y:S01]  /*0b30*/  UIADD3 UR13, UR17, UR13, URZ ;  /* 0x0000000d110d7290 */ /* 0x000fe2000fffe03f */
[----:B--2---:R-:W-:-:S04]  /*0b40*/  @P2 IMAD.WIDE.U32 R8, R4, R9, R6 ;  /* 0x0000000904082225 */ /* 0x004fc800078e0006 */
[----:B------:R-:W-:Y:S02]  /*0b50*/  @P2 IMAD.MOV.U32 R13, RZ, RZ, R8 ;  /* 0x000000ffff0d2224 */ /* 0x000fe400078e0008 */
[----:B0-----:R-:W-:-:S04]  /*0b60*/  @!P2 IMAD.WIDE.U32 R6, R11, R12, R4 ;  /* 0x0000000c0b06a225 */ /* 0x001fc800078e0004 */
[----:B------:R-:W-:Y:S02]  /*0b70*/  @P2 IMAD.MOV.U32 R11, RZ, RZ, RZ ;  /* 0x000000ffff0b2224 */ /* 0x000fe400078e00ff */
[----:B------:R-:W-:Y:S02]  /*0b80*/  @!P2 IMAD.MOV.U32 R13, RZ, RZ, R6 ;  /* 0x000000ffff0da224 */ /* 0x000fe400078e0006 */
[----:B------:R-:W-:Y:S02]  /*0b90*/  @P2 IMAD.IADD R10, R9, 0x1, R11 ;  /* 0x00000001090a2824 */ /* 0x000fe400078e020b */
[----:B------:R-:W-:Y:S01]  /*0ba0*/  @!P2 IMAD.MOV.U32 R10, RZ, RZ, R7 ;  /* 0x000000ffff0aa224 */ /* 0x000fe200078e0007 */
[----:B------:R0:W-:Y:S01]  /*0bb0*/  STL [R1+0x78], R13 ;  /* 0x0000780d01007387 */ /* 0x0001e20000100800 */
[----:B------:R-:W-:Y:S02]  /*0bc0*/  IMAD.MOV.U32 R18, RZ, RZ, R13 ;  /* 0x000000ffff127224 */ /* 0x000fe400078e000d */
[----:B------:R-:W-:Y:S01]  /*0bd0*/  IMAD.MOV.U32 R19, RZ, RZ, R10 ;  /* 0x000000ffff137224 */ /* 0x000fe200078e000a */
[----:B------:R0:W-:Y:S01]  /*0be0*/  STL [R1+0x74], R10 ;  /* 0x0000740a01007387 */ /* 0x0001e20000100800 */
[----:B------:R-:W-:Y:S05]  /*0bf0*/  @P0 BRA `(.L_x_9) ;  /* 0x0000000000300947 */ /* 0x000fea0003800000 */
[----:B------:R-:W-:Y:S01]  /*0c00*/  IADD3 R18, P0, R18, UR16, RZ ;  /* 0x0000001012127c10 */ /* 0x000fe2000ff1e0ff */
[----:B------:R-:W-:Y:S02]  /*0c10*/  UIMAD.WIDE.U32 UR4, UR14, 0x24924925, URZ ;  /* 0x249249250e0478a5 */ /* 0x000fe4000f8e003f */
[----:B------:R-:W-:Y:S01]  /*0c20*/  UISETP.GE.U32.AND UP0, UPT, UR14, 0x7, UPT ;  /* 0x000000070e00788c */ /* 0x000fe2000bf06070 */
[----:B------:R-:W-:Y:S01]  /*0c30*/  IADD3.X R19, R19, UR13, RZ, P0, !PT ;  /* 0x0000000d13137c10 */ /* 0x000fe200087fe4ff */
[----:B------:R1:W-:Y:S01]  /*0c40*/  STL [R1+0x78], R18 ;  /* 0x0000781201007387 */ /* 0x0003e20000100800 */
[----:B------:R-:W-:-:S03]  /*0c50*/  UIADD3 UR4, -UR5, UR14, URZ ;  /* 0x0000000e05047290 */ /* 0x000fc6000fffe13f */
[----:B------:R1:W-:Y:S01]  /*0c60*/  STL [R1+0x74], R19 ;  /* 0x0000741301007387 */ /* 0x0003e20000100800 */
[----:B------:R-:W-:-:S04]  /*0c70*/  ULEA.HI UR4, UR4, UR5, URZ, 0x1f ;  /* 0x0000000504047291 */ /* 0x000fc8000f8ff83f */
[----:B------:R-:W-:-:S03]  /*0c80*/  USHF.R.U32.HI UR5, URZ, 0x2, UR4 ;  /* 0x000000023f057899 */ /* 0x000fc60008011604 */
[----:B------:R-:W-:Y:S01]  /*0c90*/  UMOV UR4, URZ ;  /* 0x0000003f00047c82 */ /* 0x000fe20008000000 */
[----:B------:R-:W-:Y:S02]  /*0ca0*/  @UP0 ULOP3.LUT UR4, UR5, 0x1, URZ, 0xc0, !UPT ;  /* 0x0000000105040892 */ /* 0x000fe4000f8ec03f */
[----:B-1----:R-:W-:-:S12]  /*0cb0*/  UIMAD UR5, UR5, -0x7, UR14 ;  /* 0xfffffff9050578a4 */ /* 0x002fd8000f8e020e */
.L_x_9:
[----:B------:R-:W-:Y:S01]  /*0cc0*/  IMAD.MOV.U32 R8, RZ, RZ, -0x1 ;  /* 0xffffffffff087424 */ /* 0x000fe200078e00ff */
[----:B------:R-:W-:Y:S01]  /*0cd0*/  ISETP.GE.U32.AND P0, PT, R18, UR22, PT ;  /* 0x0000001612007c0c */ /* 0x000fe2000bf06070 */
[----:B------:R-:W-:Y:S01]  /*0ce0*/  IMAD.MOV.U32 R6, RZ, RZ, -0x1 ;  /* 0xffffffffff067424 */ /* 0x000fe200078e00ff */
[----:B------:R-:W-:Y:S01]  /*0cf0*/  PRMT R0, RZ, 0x7610, R0 ;  /* 0x00007610ff007816 */ /* 0x000fe20000000000 */
[----:B------:R-:W-:Y:S01]  /*0d00*/  IMAD.MOV.U32 R7, RZ, RZ, -0x1 ;  /* 0xffffffffff077424 */ /* 0x000fe200078e00ff */
[----:B------:R1:W-:Y:S01]  /*0d10*/  STL [R1+0x7c], R8 ;  /* 0x00007c0801007387 */ /* 0x0003e20000100800 */
[----:B------:R-:W-:-:S03]  /*0d20*/  ISETP.GE.U32.AND.EX P0, PT, R19, UR23, PT, P0 ;  /* 0x0000001713007c0c */ /* 0x000fc6000bf06100 */
[----:B------:R1:W-:Y:S04]  /*0d30*/  STL [R1+0x70], R6 ;  /* 0x0000700601007387 */ /* 0x0003e80000100800 */
[----:B------:R1:W-:Y:S06]  /*0d40*/  STL [R1+0x80], R7 ;  /* 0x0000800701007387 */ /* 0x0003ec0000100800 */
[----:B------:R-:W-:Y:S05]  /*0d50*/  @P0 BRA `(.L_x_10) ;  /* 0x0000000400680947 */ /* 0x000fea0003800000 */
[----:B------:R-:W2:Y:S01]  /*0d60*/  LDC.64 R14, c[0x0][0x628] ;  /* 0x00018a00ff0e7b82 */ /* 0x000ea20000000a00 */
[----:B-1----:R-:W-:Y:S02]  /*0d70*/  IMAD.MOV.U32 R6, RZ, RZ, R18 ;  /* 0x000000ffff067224 */ /* 0x002fe400078e0012 */
[----:B------:R-:W-:-:S05]  /*0d80*/  IMAD.MOV.U32 R7, RZ, RZ, R19 ;  /* 0x000000ffff077224 */ /* 0x000fca00078e0013 */
[----:B------:R-:W1:Y:S08]  /*0d90*/  LDC R0, c[0x0][0x630] ;  /* 0x00018c00ff007b82 */ /* 0x000e700000000800 */
[----:B------:R-:W3:Y:S01]  /*0da0*/  LDC.64 R16, c[0x0][0x620] ;  /* 0x00018800ff107b82 */ /* 0x000ee20000000a00 */
[----:B--2---:R-:W-:-:S04]  /*0db0*/  ISETP.NE.U32.AND P0, PT, R14, RZ, PT ;  /* 0x000000ff0e00720c */ /* 0x004fc80003f05070 */
[----:B------:R-:W-:-:S13]  /*0dc0*/  ISETP.NE.AND.EX P0, PT, R15, RZ, PT, P0 ;  /* 0x000000ff0f00720c */ /* 0x000fda0003f05300 */
[----:B-1-3--:R-:W-:Y:S05]  /*0dd0*/  @!P0 BRA `(.L_x_11) ;  /* 0x0000000000288947 */ /* 0x00afea0003800000 */
[----:B------:R-:W1:Y:S02]  /*0de0*/  LDC R11, c[0x0][0x634] ;  /* 0x00018d00ff0b7b82 */ /* 0x000e640000000800 */
[----:B-1----:R-:W-:-:S05]  /*0df0*/  IADD3 R11, P0, R18, R11, RZ ;  /* 0x0000000b120b7210 */ /* 0x002fca0007f1e0ff */
[----:B0-----:R-:W-:-:S04]  /*0e00*/  IMAD.X R13, RZ, RZ, R19, P0 ;  /* 0x000000ffff0d7224 */ /* 0x001fc800000e0613 */
[----:B------:R-:W-:-:S04]  /*0e10*/  IMAD.WIDE.U32 R6, R13, R14, RZ ;  /* 0x0000000e0d067225 */ /* 0x000fc800078e00ff */
[----:B------:R-:W-:-:S04]  /*0e20*/  IMAD.WIDE.U32 R8, P0, R11, R15, R6 ;  /* 0x0000000f0b087225 */ /* 0x000fc80007800006 */
[----:B------:R-:W-:-:S04]  /*0e30*/  IMAD.WIDE.U32 R6, R11, R14, RZ ;  /* 0x0000000e0b067225 */ /* 0x000fc800078e00ff */
[----:B------:R-:W-:Y:S01]  /*0e40*/  IMAD.X R11, RZ, RZ, RZ, P0 ;  /* 0x000000ffff0b7224 */ /* 0x000fe200000e06ff */
[----:B------:R-:W-:Y:S01]  /*0e50*/  IADD3 RZ, P0, R7, R8, RZ ;  /* 0x0000000807ff7210 */ /* 0x000fe20007f1e0ff */
[----:B------:R-:W-:-:S04]  /*0e60*/  IMAD.MOV.U32 R10, RZ, RZ, R9 ;  /* 0x000000ffff0a7224 */ /* 0x000fc800078e0009 */
[----:B------:R-:W-:-:S08]  /*0e70*/  IMAD.WIDE.U32.X R6, R13, R15, R10, P0 ;  /* 0x0000000f0d067225 */ /* 0x000fd000000e040a */
.L_x_11:
[-CC-:B------:R-:W-:Y:S01]  /*0e80*/  SHF.R.U64 R25, R6, R0.reuse, R7.reuse ;  /* 0x0000000006197219 */ /* 0x180fe20000001207 */
[----:B0-----:R-:W0:Y:S01]  /*0e90*/  LDC R10, c[0x0][0x618] ;  /* 0x00018600ff0a7b82 */ /* 0x001e220000000800 */
[----:B------:R-:W-:Y:S01]  /*0ea0*/  SHF.R.U32.HI R5, RZ, R0, R7 ;  /* 0x00000000ff057219 */ /* 0x000fe20000011607 */
[----:B------:R-:W-:Y:S01]  /*0eb0*/  IMAD.MOV.U32 R6, RZ, RZ, R18 ;  /* 0x000000ffff067224 */ /* 0x000fe200078e0012 */
[----:B------:R-:W-:Y:S01]  /*0ec0*/  IADD3 R9, P0, RZ, -R25, RZ ;  /* 0x80000019ff097210 */ /* 0x000fe20007f1e0ff */
[----:B------:R-:W-:Y:S01]  /*0ed0*/  IMAD.MOV.U32 R7, RZ, RZ, R19 ;  /* 0x000000ffff077224 */ /* 0x000fe200078e0013 */
[----:B------:R-:W-:Y:S01]  /*0ee0*/  I2FP.F32.U32 R0, R4 ;  /* 0x0000000400007245 */ /* 0x000fe20000201000 */
[----:B------:R-:W-:Y:S02]  /*0ef0*/  ULDC UR7, c[0x0][0x150] ;  /* 0x0000540000077ab9 */ /* 0x000fe40000000800 */
[----:B------:R-:W1:Y:S01]  /*0f00*/  LDC.64 R22, c[0x0][0x640] ;  /* 0x00019000ff167b82 */ /* 0x000e620000000a00 */
[----:B------:R-:W-:-:S02]  /*0f10*/  IMAD.X R11, RZ, RZ, ~R5, P0 ;  /* 0x000000ffff0b7224 */ /* 0x000fc400000e0e05 */
[----:B------:R-:W-:Y:S01]  /*0f20*/  FMUL R0, R0, UR7 ;  /* 0x0000000700007c20 */ /* 0x000fe20008400000 */
[----:B------:R-:W-:Y:S01]  /*0f30*/  IMAD.WIDE.U32 R6, R9, R16, R6 ;  /* 0x0000001009067225 */ /* 0x000fe200078e0006 */
[----:B------:R-:W-:-:S03]  /*0f40*/  ULDC UR7, c[0x0][0x154] ;  /* 0x0000550000077ab9 */ /* 0x000fc60000000800 */
[----:B------:R-:W-:Y:S01]  /*0f50*/  IMAD R8, R11, R16, RZ ;  /* 0x000000100b087224 */ /* 0x000fe200078e02ff */
[----:B------:R-:W2:Y:S01]  /*0f60*/  LDC R5, c[0x0][0x144] ;  /* 0x00005100ff057b82 */ /* 0x000ea20000000800 */
[----:B------:R-:W3:Y:S02]  /*0f70*/  F2I.U32.TRUNC.NTZ R0, R0 ;  /* 0x0000000000007305 */ /* 0x000ee4000020f000 */
[----:B------:R-:W-:-:S04]  /*0f80*/  IMAD R9, R9, R17, R8 ;  /* 0x0000001109097224 */ /* 0x000fc800078e0208 */
[----:B------:R-:W-:Y:S01]  /*0f90*/  IMAD.IADD R7, R7, 0x1, R9 ;  /* 0x0000000107077824 */ /* 0x000fe200078e0209 */
[----:B------:R-:W4:Y:S01]  /*0fa0*/  LDC R16, c[0x0][0x608] ;  /* 0x00018200ff107b82 */ /* 0x000f220000000800 */
[----:B------:R-:W-:-:S03]  /*0fb0*/  IMAD.MOV.U32 R9, RZ, RZ, -0x1 ;  /* 0xffffffffff097424 */ /* 0x000fc600078e00ff */
[--C-:B0-----:R-:W-:Y:S02]  /*0fc0*/  SHF.R.U64 R14, R6, R10, R7.reuse ;  /* 0x0000000a060e7219 */ /* 0x101fe40000001207 */
[----:B------:R-:W-:Y:S02]  /*0fd0*/  I2FP.F32.U32 R6, R12 ;  /* 0x0000000c00067245 */ /* 0x000fe40000201000 */
[----:B------:R-:W0:Y:S01]  /*0fe0*/  LDC R20, c[0x0][0x658] ;  /* 0x00019600ff147b82 */ /* 0x000e220000000800 */
[----:B-1----:R-:W-:Y:S01]  /*0ff0*/  ISETP.NE.U32.AND P0, PT, R22, RZ, PT ;  /* 0x000000ff1600720c */ /* 0x002fe20003f05070 */
[----:B---3--:R-:W-:Y:S02]  /*1000*/  IMAD.MOV R8, RZ, RZ, -R0 ;  /* 0x000000ffff087224 */ /* 0x008fe400078e0a00 */
[----:B------:R-:W-:Y:S01]  /*1010*/  FMUL R6, R6, UR7 ;  /* 0x0000000706067c20 */ /* 0x000fe20008400000 */
[----:B------:R-:W-:Y:S02]  /*1020*/  SHF.R.U32.HI R7, RZ, R10, R7 ;  /* 0x0000000aff077219 */ /* 0x000fe40000011607 */
[----:B------:R-:W-:Y:S01]  /*1030*/  ISETP.NE.AND.EX P0, PT, R23, RZ, PT, P0 ;  /* 0x000000ff1700720c */ /* 0x000fe20003f05300 */
[----:B------:R1:W3:Y:S01]  /*1040*/  F2I.U32.TRUNC.NTZ R13, R6 ;  /* 0x00000006000d7305 */ /* 0x0002e2000020f000 */
[----:B------:R-:W1:Y:S01]  /*1050*/  LDC R15, c[0x0][0x148] ;  /* 0x00005200ff0f7b82 */ /* 0x000e620000000800 */
[----:B--2---:R-:W-:-:S07]  /*1060*/  IMAD R0, R5, R8, R4 ;  /* 0x0000000805007224 */ /* 0x004fce00078e0204 */
[----:B------:R-:W2:Y:S01]  /*1070*/  LDC R18, c[0x0][0x600] ;  /* 0x00018000ff127b82 */ /* 0x000ea20000000800 */
[-CC-:B----4-:R-:W-:Y:S02]  /*1080*/  SHF.R.U64 R26, R14, R16.reuse, R7.reuse ;  /* 0x000000100e1a7219 */ /* 0x190fe40000001207 */
[----:B------:R-:W-:Y:S01]  /*1090*/  SHF.R.U32.HI R5, RZ, R16, R7 ;  /* 0x00000010ff057219 */ /* 0x000fe20000011607 */
[----:B------:R-:W-:-:S04]  /*10a0*/  IMAD.MOV.U32 R7, RZ, RZ, 0x1 ;  /* 0x00000001ff077424 */ /* 0x000fc800078e00ff */
[----:B------:R-:W4:Y:S01]  /*10b0*/  LDC R19, c[0x0][0x648] ;  /* 0x00019200ff137b82 */ /* 0x000f220000000800 */
[-C--:B0-----:R-:W-:Y:S02]  /*10c0*/  SHF.L.U32 R4, R9, R20.reuse, RZ ;  /* 0x0000001409047219 */ /* 0x081fe400000006ff */
[--C-:B------:R-:W-:Y:S02]  /*10d0*/  SHF.R.U64 R16, R26, R20, R5.reuse ;  /* 0x000000141a107219 */ /* 0x100fe40000001205 */
[----:B------:R-:W-:Y:S02]  /*10e0*/  LOP3.LUT R11, RZ, R4, RZ, 0x33, !PT ;  /* 0x00000004ff0b7212 */ /* 0x000fe400078e33ff */
[-C--:B------:R-:W-:Y:S01]  /*10f0*/  SHF.R.U32.HI R5, RZ, R20.reuse, R5 ;  /* 0x00000014ff057219 */ /* 0x080fe20000011605 */
[----:B------:R-:W0:Y:S01]  /*1100*/  LDC R21, c[0x0][0x638] ;  /* 0x00018e00ff157b82 */ /* 0x000e220000000800 */
[----:B------:R-:W-:Y:S01]  /*1110*/  SHF.L.U32 R10, R7, R20, RZ ;  /* 0x00000014070a7219 */ /* 0x000fe200000006ff */
[----:B------:R-:W-:-:S06]  /*1120*/  IMAD.MOV.U32 R4, RZ, RZ, R16 ;  /* 0x000000ffff047224 */ /* 0x000fcc00078e0010 */
[----:B------:R-:W0:Y:S01]  /*1130*/  LDC R24, c[0x0][0x610] ;  /* 0x00018400ff187b82 */ /* 0x000e220000000800 */
[----:B-1-3--:R-:W-:Y:S05]  /*1140*/  @!P0 BRA `(.L_x_12) ;  /* 0x0000000000288947 */ /* 0x00afea0003800000 */
[----:B------:R-:W1:Y:S02]  /*1150*/  LDC R9, c[0x0][0x64c] ;  /* 0x00019300ff097b82 */ /* 0x000e640000000800 */
[----:B-1----:R-:W-:-:S05]  /*1160*/  IADD3 R9, P0, R16, R9, RZ ;  /* 0x0000000910097210 */ /* 0x002fca0007f1e0ff */
[----:B------:R-:W-:-:S04]  /*1170*/  IMAD.X R17, RZ, RZ, R5, P0 ;  /* 0x000000ffff117224 */ /* 0x000fc800000e0605 */
[----:B------:R-:W-:-:S04]  /*1180*/  IMAD.WIDE.U32 R4, R17, R22, RZ ;  /* 0x0000001611047225 */ /* 0x000fc800078e00ff */
[----:B------:R-:W-:-:S04]  /*1190*/  IMAD.WIDE.U32 R6, P0, R9, R23, R4 ;  /* 0x0000001709067225 */ /* 0x000fc80007800004 */
[----:B------:R-:W-:-:S04]  /*11a0*/  IMAD.WIDE.U32 R4, R9, R22, RZ ;  /* 0x0000001609047225 */ /* 0x000fc800078e00ff */
[----:B------:R-:W-:Y:S01]  /*11b0*/  IMAD.X R9, RZ, RZ, RZ, P0 ;  /* 0x000000ffff097224 */ /* 0x000fe200000e06ff */
[----:B------:R-:W-:Y:S01]  /*11c0*/  IADD3 RZ, P0, R5, R6, RZ ;  /* 0x0000000605ff7210 */ /* 0x000fe20007f1e0ff */
[----:B------:R-:W-:-:S04]  /*11d0*/  IMAD.MOV.U32 R8, RZ, RZ, R7 ;  /* 0x000000ffff087224 */ /* 0x000fc800078e0007 */
[----:B------:R-:W-:-:S08]  /*11e0*/  IMAD.WIDE.U32.X R4, R17, R23, R8, P0 ;  /* 0x0000001711047225 */ /* 0x000fd000000e0408 */
.L_x_12:
[----:B----4-:R-:W-:Y:S01]  /*11f0*/  SHF.R.U64 R4, R4, R19, R5 ;  /* 0x0000001304047219 */ /* 0x010fe20000001205 */
[----:B--2---:R-:W-:Y:S01]  /*1200*/  VIADD R5, R18, 0xffffffff ;  /* 0xffffffff12057836 */ /* 0x004fe20000000000 */
[----:B------:R-:W-:Y:S01]  /*1210*/  LOP3.LUT R11, R26, R11, RZ, 0xc0, !PT ;  /* 0x0000000b1a0b7212 */ /* 0x000fe200078ec0ff */
[----:B------:R-:W-:Y:S02]  /*1220*/  IMAD.MOV R13, RZ, RZ, -R13 ;  /* 0x000000ffff0d7224 */ /* 0x000fe400078e0a0d */
[----:B------:R-:W-:Y:S01]  /*1230*/  IMAD.MOV R6, RZ, RZ, -R4 ;  /* 0x000000ffff067224 */ /* 0x000fe200078e0a04 */
[----:B------:R-:W-:Y:S01]  /*1240*/  LOP3.LUT R14, R14, R5, RZ, 0xc0, !PT ;  /* 0x000000050e0e7212 */ /* 0x000fe200078ec0ff */
[----:B------:R-:W-:Y:S02]  /*1250*/  @P2 IMAD R0, R15, R13, R12 ;  /* 0x0000000d0f002224 */ /* 0x000fe400078e020c */
[----:B------:R-:W-:Y:S02]  /*1260*/  IMAD R11, R10, R4, R11 ;  /* 0x000000040a0b7224 */ /* 0x000fe400078e020b */
[----:B0-----:R-:W-:-:S02]  /*1270*/  IMAD R5, R6, R21, R16 ;  /* 0x0000001506057224 */ /* 0x001fc400078e0210 */
[----:B------:R-:W-:Y:S02]  /*1280*/  IMAD R4, R11, R24, R0 ;  /* 0x000000180b047224 */ /* 0x000fe400078e0200 */
[----:B------:R-:W-:Y:S02]  /*1290*/  IMAD R5, R5, R18, R14 ;  /* 0x0000001205057224 */ /* 0x000fe400078e020e */
[----:B------:R-:W-:-:S03]  /*12a0*/  IMAD.MOV.U32 R0, RZ, RZ, 0x1 ;  /* 0x00000001ff007424 */ /* 0x000fc600078e00ff */
[----:B------:R-:W-:Y:S02]  /*12b0*/  SEL R6, R5, R4, !P2 ;  /* 0x0000000405067207 */ /* 0x000fe40005000000 */
[----:B------:R-:W-:-:S03]  /*12c0*/  SEL R4, R4, R5, !P2 ;  /* 0x0000000504047207 */ /* 0x000fc60005000000 */
[----:B------:R2:W-:Y:S04]  /*12d0*/  STL [R1+0x80], R6 ;  /* 0x0000800601007387 */ /* 0x0005e80000100800 */
[----:B------:R2:W-:Y:S04]  /*12e0*/  STL [R1+0x70], R25 ;  /* 0x0000701901007387 */ /* 0x0005e80000100800 */
[----:B------:R2:W-:Y:S02]  /*12f0*/  STL [R1+0x7c], R4 ;  /* 0x00007c0401007387 */ /* 0x0005e40000100800 */
.L_x_10:
[----:B------:R-:W-:Y:S05]  /*1300*/  @!P1 BRA `(.L_x_13) ;  /* 0x000000dc00209947 */ /* 0x000fea0003800000 */
[----:B------:R-:W-:-:S06]  /*1310*/  UISETP.GT.U32.AND UP0, UPT, UR12, 0x1, UPT ;  /* 0x000000010c00788c */ /* 0x000fcc000bf04070 */
[----:B------:R-:W-:-:S13]  /*1320*/  PLOP3.LUT P0, PT, PT, PT, UP0, 0x80, 0x0 ;  /* 0x000000000000781c */ /* 0x000fda0003f0f008 */
[----:B------:R-:W-:Y:S05]  /*1330*/  @P0 EXIT ;  /* 0x000000000000094d */ /* 0x000fea0003800000 */
.L_x_14:
[----:B------:R-:W-:-:S08]  /*1340*/  NOP ;  /* 0x0000000000007918 */ /* 0x000fd00000000000 */
[----:B------:R-:W3:Y:S02]  /*1350*/  USETMAXREG.TRY_ALLOC.CTAPOOL UP0, 0xe8 ;  /* 0x000000e8000079c8 */ /* 0x000ee40008000600 */
[----:B---3--:R-:W-:-:S13]  /*1360*/  PLOP3.LUT P0, PT, PT, PT, UP0, 0x80, 0x0 ;  /* 0x000000000000781c */ /* 0x008fda0003f0f008 */
[----:B------:R-:W-:Y:S05]  /*1370*/  @!P0 BRA `(.L_x_14) ;  /* 0xfffffffc00f08947 */ /* 0x000fea000383ffff */
[----:B------:R-:W-:-:S13]  /*1380*/  LOP3.LUT P0, RZ, R0, 0xff, RZ, 0xc0, !PT ;  /* 0x000000ff00ff7812 */ /* 0x000fda000780c0ff */
[----:B------:R-:W-:Y:S05]  /*1390*/  @!P0 EXIT ;  /* 0x000000000000894d */ /* 0x000fea0003800000 */
[----:B------:R-:W3:Y:S01]  /*13a0*/  S2UR UR6, SR_CgaCtaId ;  /* 0x00000000000679c3 */ /* 0x000ee20000008800 */
[----:B------:R-:W-:Y:S01]  /*13b0*/  SHF.R.S32.HI R3, RZ, 0x1f, R2 ;  /* 0x0000001fff037819 */ /* 0x000fe20000011402 */
[----:B------:R-:W-:Y:S01]  /*13c0*/  UIADD3 UR7, UR18, -0x1, URZ ;  /* 0xffffffff12077890 */ /* 0x000fe2000fffe03f */
[----:B------:R-:W-:Y:S02]  /*13d0*/  UMOV UR22, 0x400 ;  /* 0x0000040000167882 */ /* 0x000fe40000000000 */
[CC--:B------:R-:W-:Y:S01]  /*13e0*/  LEA.HI R0, R3.reuse, R2.reuse, RZ, 0x2 ;  /* 0x0000000203007211 */ /* 0x0c0fe200078f10ff */
[----:B------:R-:W-:Y:S01]  /*13f0*/  UISETP.LT.AND UP0, UPT, UR14, 0x1, UPT ;  /* 0x000000010e00788c */ /* 0x000fe2000bf01270 */
[----:B------:R-:W-:Y:S01]  /*1400*/  LEA.HI R3, R3, R2, RZ, 0x5 ;  /* 0x0000000203037211 */ /* 0x000fe200078f28ff */
[----:B------:R-:W-:Y:S01]  /*1410*/  ULOP3.LUT UR30, UR15, 0x1, URZ, 0xfc, !UPT ;  /* 0x000000010f1e7892 */ /* 0x000fe2000f8efc3f */
[--C-:B--2---:R-:W-:Y:S01]  /*1420*/  SHF.R.S32.HI R4, RZ, 0x2, R0.reuse ;  /* 0x00000002ff047819 */ /* 0x104fe20000011400 */
[----:B------:R-:W-:Y:S01]  /*1430*/  USEL UR19, UR14, 0x1, UP0 ;  /* 0x000000010e137887 */ /* 0x000fe20008000000 */
[----:B------:R-:W-:Y:S01]  /*1440*/  SHF.R.S32.HI R5, RZ, 0x1f, R0 ;  /* 0x0000001fff057819 */ /* 0x000fe20000011400 */
[----:B------:R-:W-:Y:S01]  /*1450*/  UISETP.NE.AND UP0, UPT, UR7, URZ, UPT ;  /* 0x0000003f0700728c */ /* 0x000fe2000bf05270 */
[----:B-1----:R-:W-:Y:S01]  /*1460*/  SHF.R.S32.HI R7, RZ, 0x5, R3 ;  /* 0x00000005ff077819 */ /* 0x002fe20000011403 */
[----:B------:R-:W-:Y:S01]  /*1470*/  USHF.L.U32 UR29, UR14, 0x1, URZ ;  /* 0x000000010e1d7899 */ /* 0x000fe2000800063f */
[----:B------:R-:W-:Y:S01]  /*1480*/  LEA.HI R5, R5, R4, RZ, 0x3 ;  /* 0x0000000405057211 */ /* 0x000fe200078f18ff */
[----:B------:R-:W-:Y:S01]  /*1490*/  UIADD3 UR19, -UR19, UR14, URZ ;  /* 0x0000000e13137290 */ /* 0x000fe2000fffe13f */
[----:B------:R-:W-:Y:S01]  /*14a0*/  LOP3.LUT R3, R0, 0xfffffffc, RZ, 0xc0, !PT ;  /* 0xfffffffc00037812 */ /* 0x000fe200078ec0ff */
[----:B------:R-:W-:Y:S01]  /*14b0*/  USEL UR27, URZ, 0x1, UP0 ;  /* 0x000000013f1b7887 */ /* 0x000fe20008000000 */
[----:B------:R-:W-:-:S03]  /*14c0*/  LOP3.LUT R5, R5, 0xfffffff8, RZ, 0xc0, !PT ;  /* 0xfffffff805057812 */ /* 0x000fc600078ec0ff */
[----:B------:R-:W-:Y:S01]  /*14d0*/  IMAD.IADD R6, R2, 0x1, -R3 ;  /* 0x0000000102067824 */ /* 0x000fe200078e0a03 */
[----:B---3--:R-:W-:Y:S01]  /*14e0*/  ULEA UR22, UR6, UR22, 0x18 ;  /* 0x0000001606167291 */ /* 0x008fe2000f8ec03f */
[----:B------:R-:W-:Y:S01]  /*14f0*/  IMAD.IADD R4, R4, 0x1, -R5 ;  /* 0x0000000104047824 */ /* 0x000fe200078e0a05 */
[----:B------:R-:W-:Y:S02]  /*1500*/  USHF.L.U32 UR6, UR7, 0x3, URZ ;  /* 0x0000000307067899 */ /* 0x000fe4000800063f */
[----:B------:R1:W-:Y:S01]  /*1510*/  STL [R1+0x84], R6 ;  /* 0x0000840601007387 */ /* 0x0003e20000100800 */
[----:B------:R-:W-:Y:S01]  /*1520*/  UIADD3 UR28, UR22, 0x80, URZ ;  /* 0x00000080161c7890 */ /* 0x000fe2000fffe03f */
[--C-:B------:R-:W-:Y:S01]  /*1530*/  IMAD R0, R7, -0x10, -R4.reuse ;  /* 0xfffffff007007824 */ /* 0x100fe200078e0a04 */
[----:B------:R-:W-:Y:S01]  /*1540*/  ULOP3.LUT UR6, UR6, 0x8, URZ, 0xc0, !UPT ;  /* 0x0000000806067892 */ /* 0x000fe2000f8ec03f */
[----:B------:R-:W-:Y:S01]  /*1550*/  SHF.R.S32.HI R5, RZ, 0x1f, R4 ;  /* 0x0000001fff057819 */ /* 0x000fe20000011404 */
[----:B------:R-:W-:-:S02]  /*1560*/  ULEA UR18, UR18, UR28, 0x3 ;  /* 0x0000001c12127291 */ /* 0x000fc4000f8e183f */
[----:B------:R-:W-:Y:S02]  /*1570*/  ULOP3.LUT UR26, UR6, 0x8, URZ, 0x3c, !UPT ;  /* 0x00000008061a7892 */ /* 0x000fe4000f8e3c3f */
[----:B------:R-:W-:Y:S01]  /*1580*/  ULOP3.LUT UR12, UR6, 0x18, URZ, 0x3c, !UPT ;  /* 0x00000018060c7892 */ /* 0x000fe2000f8e3c3f */
[----:B------:R-:W-:Y:S02]  /*1590*/  IMAD.WIDE R2, R7, 0x10, R4 ;  /* 0x0000001007027825 */ /* 0x000fe400078e0204 */
[----:B------:R-:W-:Y:S02]  /*15a0*/  ULDC UR6, c[0x0][0x284] ;  /* 0x0000a10000067ab9 */ /* 0x000fe40000000800 */
[----:B------:R-:W-:-:S05]  /*15b0*/  VIADD R0, R0, UR6 ;  /* 0x0000000600007c36 */ /* 0x000fca0008000000 */
[----:B------:R1:W-:Y:S04]  /*15c0*/  STL [R1+0x90], R0 ;  /* 0x0000900001007387 */ /* 0x0003e80000100800 */
[----:B------:R1:W-:Y:S02]  /*15d0*/  STL.64 [R1+0x88], R2 ;  /* 0x0000880201007387 */ /* 0x0003e40000100a00 */
.L_x_297:
[----:B-1----:R-:W-:Y:S01]  /*15e0*/  IMAD.U32 R0, RZ, RZ, UR27 ;  /* 0x0000001bff007e24 */ /* 0x002fe2000f8e00ff */
[----:B0-2---:R-:W1:Y:S01]  /*15f0*/  LDC R2, c[0x0][0x28c] ;  /* 0x0000a300ff027b82 */ /* 0x005e620000000800 */
[----:B------:R-:W-:Y:S01]  /*1600*/  UMOV UR6, URZ ;  /* 0x0000003f00067c82 */ /* 0x000fe20008000000 */
[----:B------:R-:W-:Y:S02]  /*1610*/  UMOV UR24, UR5 ;  /* 0x0000000500187c82 */ /* 0x000fe40008000000 */
[----:B------:R-:W-:-:S04]  /*1620*/  SHF.L.U32 R0, R0, 0x1f, RZ ;  /* 0x0000001f00007819 */ /* 0x000fc800000006ff */
[----:B------:R-:W2:Y:S01]  /*1630*/  SYNCS.PHASECHK.TRANS64.TRYWAIT P0, [UR18+-0x8], R0 ;  /* 0xfffff800ff0075a7 */ /* 0x000ea20008000152 */
[----:B-1----:R-:W-:Y:S01]  /*1640*/  ISETP.GE.AND P1, PT, R2, 0x1, PT ;  /* 0x000000010200780c */ /* 0x002fe20003f26270 */
[----:B--2-4-:R-:W-:-:S12]  /*1650*/  @!P0 BRA `(.L_x_15) ;  /* 0x000000e800e08947 */ /* 0x014fd80003800000 */
.L_x_322:
[----:B------:R2:W-:Y:S01]  /*1660*/  STL [R1+0x6c], RZ ;  /* 0x00006cff01007387 */ /* 0x0005e20000100800 */
[----:B------:R-:W-:Y:S01]  /*1670*/  UMOV UR23, UR4 ;  /* 0x0000000400177c82 */ /* 0x000fe20008000000 */
[----:B------:R-:W-:Y:S01]  /*1680*/  UMOV UR7, URZ ;  /* 0x0000003f00077c82 */ /* 0x000fe20008000000 */
[----:B------:R-:W-:Y:S01]  /*1690*/  UMOV UR8, URZ ;  /* 0x0000003f00087c82 */ /* 0x000fe20008000000 */
[----:B------:R2:W-:Y:S01]  /*16a0*/  STL [R1+0x68], RZ ;  /* 0x000068ff01007387 */ /* 0x0005e20000100800 */
[----:B-1----:R-:W-:Y:S01]  /*16b0*/  IMAD.MOV.U32 R0, RZ, RZ, RZ ;  /* 0x000000ffff007224 */ /* 0x002fe200078e00ff */
[----:B------:R-:W-:Y:S02]  /*16c0*/  CS2R R2, SRZ ;  /* 0x0000000000027805 */ /* 0x000fe4000001ff00 */
[----:B------:R-:W-:Y:S01]  /*16d0*/  CS2R R4, SRZ ;  /* 0x0000000000047805 */ /* 0x000fe2000001ff00 */
[----:B------:R2:W-:Y:S01]  /*16e0*/  STL [R1+0x64], RZ ;  /* 0x000064ff01007387 */ /* 0x0005e20000100800 */
[----:B------:R-:W-:-:S02]  /*16f0*/  CS2R R6, SRZ ;  /* 0x0000000000067805 */ /* 0x000fc4000001ff00 */
[----:B------:R-:W-:Y:S02]  /*1700*/  CS2R R8, SRZ ;  /* 0x0000000000087805 */ /* 0x000fe4000001ff00 */
[----:B0-----:R-:W-:Y:S01]  /*1710*/  CS2R R10, SRZ ;  /* 0x00000000000a7805 */ /* 0x001fe2000001ff00 */
[----:B------:R2:W-:Y:S01]  /*1720*/  STL [R1+0x60], RZ ;  /* 0x000060ff01007387 */ /* 0x0005e20000100800 */
[----:B------:R-:W-:Y:S02]  /*1730*/  CS2R R12, SRZ ;  /* 0x00000000000c7805 */ /* 0x000fe4000001ff00 */
[----:B------:R-:W-:Y:S02]  /*1740*/  CS2R R14, SRZ ;  /* 0x00000000000e7805 */ /* 0x000fe4000001ff00 */
[----:B------:R-:W-:Y:S01]  /*1750*/  CS2R R16, SRZ ;  /* 0x0000000000107805 */ /* 0x000fe2000001ff00 */
[----:B------:R2:W-:Y:S01]  /*1760*/  STL [R1+0x5c], RZ ;  /* 0x00005cff01007387 */ /* 0x0005e20000100800 */
[----:B------:R-:W-:-:S02]  /*1770*/  CS2R R18, SRZ ;  /* 0x0000000000127805 */ /* 0x000fc4000001ff00 */
[----:B------:R-:W-:Y:S02]  /*1780*/  CS2R R20, SRZ ;  /* 0x0000000000147805 */ /* 0x000fe4000001ff00 */
[----:B------:R-:W-:Y:S01]  /*1790*/  CS2R R22, SRZ ;  /* 0x0000000000167805 */ /* 0x000fe2000001ff00 */
        /* <DEDUP_REMOVED lines=50> */
[----:B------:R-:W-:Y:S01]  /*1ac0*/  CS2R R226, SRZ ;  /* 0x0000000000e27805 */ /* 0x000fe2000001ff00 */
[----:B------:R-:W-:Y:S01]  /*1ad0*/  IMAD.MOV.U32 R228, RZ, RZ, RZ ;  /* 0x000000ffffe47224 */ /* 0x000fe200078e00ff */
[----:B------:R2:W-:Y:S01]  /*1ae0*/  STL [R1+0x24], RZ ;  /* 0x000024ff01007387 */ /* 0x0005e20000100800 */
[----:B------:R-:W-:Y:S02]  /*1af0*/  CS2R R24, SRZ ;  /* 0x0000000000187805 */ /* 0x000fe4000001ff00 */
[----:B------:R-:W-:-:S02]  /*1b00*/  CS2R R26, SRZ ;  /* 0x00000000001a7805 */ /* 0x000fc4000001ff00 */
[----:B------:R-:W-:Y:S01]  /*1b10*/  CS2R R28, SRZ ;  /* 0x00000000001c7805 */ /* 0x000fe2000001ff00 */
[----:B------:R2:W-:Y:S01]  /*1b20*/  STL [R1+0x20], RZ ;  /* 0x000020ff01007387 */ /* 0x0005e20000100800 */
[----:B------:R-:W-:Y:S02]  /*1b30*/  CS2R R30, SRZ ;  /* 0x00000000001e7805 */ /* 0x000fe4000001ff00 */
[----:B------:R-:W-:Y:S02]  /*1b40*/  CS2R R32, SRZ ;  /* 0x0000000000207805 */ /* 0x000fe4000001ff00 */
[----:B------:R-:W-:Y:S01]  /*1b50*/  CS2R R34, SRZ ;  /* 0x0000000000227805 */ /* 0x000fe2000001ff00 */
        /* <DEDUP_REMOVED lines=28> */
[----:B------:R2:W-:Y:S01]  /*1d20*/  STL [R1], RZ ;  /* 0x000000ff01007387 */ /* 0x0005e20000100800 */
[----:B------:R-:W-:Y:S02]  /*1d30*/  CS2R R78, SRZ ;  /* 0x00000000004e7805 */ /* 0x000fe4000001ff00 */
[----:B------:R-:W-:Y:S02]  /*1d40*/  CS2R R80, SRZ ;  /* 0x0000000000507805 */ /* 0x000fe4000001ff00 */
[----:B------:R-:W-:Y:S02]  /*1d50*/  CS2R R82, SRZ ;  /* 0x0000000000527805 */ /* 0x000fe4000001ff00 */
[----:B------:R-:W-:Y:S02]  /*1d60*/  CS2R R84, SRZ ;  /* 0x0000000000547805 */ /* 0x000fe4000001ff00 */
[----:B------:R-:W-:-:S02]  /*1d70*/  CS2R R86, SRZ ;  /* 0x0000000000567805 */ /* 0x000fc4000001ff00 */
[----:B------:R-:W-:Y:S02]  /*1d80*/  CS2R R88, SRZ ;  /* 0x0000000000587805 */ /* 0x000fe4000001ff00 */
        /* <DEDUP_REMOVED lines=30> */
[----:B------:R-:W-:Y:S01]  /*1f70*/  CS2R R150, SRZ ;  /* 0x0000000000967805 */ /* 0x000fe2000001ff00 */
[----:B--2---:R-:W-:Y:S06]  /*1f80*/  @!P1 BRA `(.L_x_16) ;  /* 0x0000001000a09947 */ /* 0x004fec0003800000 */
[----:B------:R-:W-:-:S06]  /*1f90*/  UISETP.NE.AND UP0, UPT, UR30, 0x3, UPT ;  /* 0x000000031e00788c */ /* 0x000fcc000bf05270 */
[----:B------:R-:W-:-:S13]  /*1fa0*/  PLOP3.LUT P1, PT, PT, PT, UP0, 0x80, 0x0 ;  /* 0x000000000000781c */ /* 0x000fda0003f2f008 */
[----:B------:R-:W-:Y:S05]  /*1fb0*/  @!P1 BRA `(.L_x_17) ;  /* 0x0000000000049947 */ /* 0x000fea0003800000 */
[----:B------:R-:W-:Y:S01]  /*1fc0*/  BPT.TRAP 0x1 ;  /* 0x000000040000795c */ /* 0x000fe20000300000 */
.L_x_17:
[----:B------:R-:W-:Y:S01]  /*1fd0*/  ULEA UR6, UR5, UR22, 0x3 ;  /* 0x0000001605067291 */ /* 0x000fe2000f8e183f */
[----:B------:R-:W-:-:S05]  /*1fe0*/  IMAD.U32 R0, RZ, RZ, UR4 ;  /* 0x00000004ff007e24 */ /* 0x000fca000f8e00ff */
[----:B------:R-:W-:-:S04]  /*1ff0*/  SHF.L.U32 R0, R0, 0x1f, RZ ;  /* 0x0000001f00007819 */ /* 0x000fc800000006ff */
[----:B------:R0:W1:Y:S01]  /*2000*/  SYNCS.PHASECHK.TRANS64.TRYWAIT P0, [UR6], R0 ;  /* 0x00000000ff0075a7 */ /* 0x0000620008000146 */
[----:B------:R-:W-:Y:S05]  /*2010*/  @!P1 BRA `(.L_x_18) ;  /* 0x0000000000049947 */ /* 0x000fea0003800000 */
[----:B------:R-:W-:Y:S01]  /*2020*/  BPT.TRAP 0x1 ;  /* 0x000000040000795c */ /* 0x000fe20000300000 */
.L_x_18:
[----:B-1----:R-:W-:Y:S05]  /*2030*/  @P0 BRA `(.L_x_19) ;  /* 0x0000000000080947 */ /* 0x002fea0003800000 */
[----:B------:R-:W1:Y:S02]  /*2040*/  SYNCS.PHASECHK.TRANS64.TRYWAIT P0, [UR6], R0 ;  /* 0x00000000ff0075a7 */ /* 0x000e640008000146 */
[----:B-1----:R-:W-:Y:S05]  /*2050*/  @!P0 BRA `(.L_x_20) ;  /* 0x000000e000788947 */ /* 0x002fea0003800000 */
.L_x_19:
[----:B------:R-:W-:Y:S01]  /*2060*/  UIADD3 UR6, UR22, 0x180, URZ ;  /* 0x0000018016067890 */ /* 0x000fe2000fffe03f */
[----:B------:R-:W-:Y:S01]  /*2070*/  WARPGROUP.ARRIVE ;  /* 0x00000000000079c5 */ /* 0x000fe20000000000 */
[----:B------:R-:W-:Y:S01]  /*2080*/  UIADD3 UR7, UR22, 0xe180, URZ ;  /* 0x0000e18016077890 */ /* 0x000fe2000fffe03f */
[----:B------:R2:W-:Y:S01]  /*2090*/  STL [R1+0x6c], RZ ;  /* 0x00006cff01007387 */ /* 0x0005e20000100800 */
[----:B------:R-:W-:Y:S01]  /*20a0*/  USHF.R.U32.HI UR6, URZ, 0x4, UR6 ;  /* 0x000000043f067899 */ /* 0x000fe20008011606 */
[----:B01----:R-:W-:Y:S01]  /*20b0*/  IMAD.MOV.U32 R0, RZ, RZ, RZ ;  /* 0x000000ffff007224 */ /* 0x003fe200078e00ff */
[----:B------:R-:W-:Y:S01]  /*20c0*/  USHF.R.U32.HI UR7, URZ, 0x4, UR7 ;  /* 0x000000043f077899 */ /* 0x000fe20008011607 */
[----:B------:R2:W-:Y:S01]  /*20d0*/  STL [R1+0x68], RZ ;  /* 0x000068ff01007387 */ /* 0x0005e20000100800 */
[----:B------:R-:W-:Y:S01]  /*20e0*/  ULOP3.LUT UR6, UR6, 0x3fff, URZ, 0xc0, !UPT ;  /* 0x00003fff06067892 */ /* 0x000fe2000f8ec03f */
[----:B------:R-:W-:Y:S01]  /*20f0*/  CS2R R2, SRZ ;  /* 0x0000000000027805 */ /* 0x000fe2000001ff00 */
[----:B------:R-:W-:Y:S01]  /*2100*/  ULOP3.LUT UR7, UR7, 0x3fff, URZ, 0xc0, !UPT ;  /* 0x00003fff07077892 */ /* 0x000fe2000f8ec03f */
[----:B------:R2:W-:Y:S01]  /*2110*/  STL [R1+0x64], RZ ;  /* 0x000064ff01007387 */ /* 0x0005e20000100800 */
[----:B------:R-:W-:Y:S01]  /*2120*/  ULOP3.LUT UR6, UR6, 0x10000, URZ, 0xfc, !UPT ;  /* 0x0001000006067892 */ /* 0x000fe2000f8efc3f */
[----:B------:R-:W-:Y:S01]  /*2130*/  CS2R R4, SRZ ;  /* 0x0000000000047805 */ /* 0x000fe2000001ff00 */
[----:B------:R-:W-:Y:S01]  /*2140*/  ULOP3.LUT UR7, UR7, 0x10000, URZ, 0xfc, !UPT ;  /* 0x0001000007077892 */ /* 0x000fe2000f8efc3f */
[----:B------:R2:W-:Y:S01]  /*2150*/  STL [R1+0x60], RZ ;  /* 0x000060ff01007387 */ /* 0x0005e20000100800 */
[----:B------:R-:W-:Y:S01]  /*2160*/  ULEA UR6, UR5, UR6, 0x9 ;  /* 0x0000000605067291 */ /* 0x000fe2000f8e483f */
[----:B------:R-:W-:Y:S01]  /*2170*/  CS2R R6, SRZ ;  /* 0x0000000000067805 */ /* 0x000fe2000001ff00 */
[----:B------:R-:W-:Y:S01]  /*2180*/  ULEA UR7, UR5, UR7, 0xb ;  /* 0x0000000705077291 */ /* 0x000fe2000f8e583f */
[----:B------:R2:W-:Y:S01]  /*2190*/  STL [R1+0x5c], RZ ;  /* 0x00005cff01007387 */ /* 0x0005e20000100800 */
[----:B------:R-:W-:Y:S01]  /*21a0*/  UMOV UR9, 0x40000040 ;  /* 0x4000004000097882 */ /* 0x000fe20000000000 */
[----:B------:R-:W-:Y:S01]  /*21b0*/  UMOV UR11, 0x40000040 ;  /* 0x40000040000b7882 */ /* 0x000fe20000000000 */
[----:B------:R-:W-:Y:S01]  /*21c0*/  CS2R R8, SRZ ;  /* 0x0000000000087805 */ /* 0x000fe2000001ff00 */
[----:B------:R-:W-:Y:S01]  /*21d0*/  UMOV UR8, UR6 ;  /* 0x0000000600087c82 */ /* 0x000fe20008000000 */
[----:B------:R2:W-:Y:S01]  /*21e0*/  STL [R1+0x58], RZ ;  /* 0x000058ff01007387 */ /* 0x0005e20000100800 */
[----:B------:R-:W-:Y:S01]  /*21f0*/  UMOV UR10, UR7 ;  /* 0x00000007000a7c82 */ /* 0x000fe20008000000 */
[----:B------:R-:W-:Y:S01]  /*2200*/  CS2R R10, SRZ ;  /* 0x00000000000a7805 */ /* 0x000fe2000001ff00 */
[----:B------:R-:W-:Y:S01]  /*2210*/  QGMMA.64x256x32.F32.E4M3.E4M3 R24, gdesc[UR8], RZ, !UPT ;  /* 0x03e00000081879f3 */ /* 0x000fe2000c7008ff */
[----:B------:R-:W-:Y:S01]  /*2220*/  UIADD3 UR8, UR6, 0x2, URZ ;  /* 0x0000000206087890 */ /* 0x000fe2000fffe03f */
[----:B------:R2:W-:Y:S01]  /*2230*/  STL [R1+0x54], RZ ;  /* 0x000054ff01007387 */ /* 0x0005e20000100800 */
[----:B------:R-:W-:Y:S01]  /*2240*/  UIADD3 UR10, UR7, 0x2, URZ ;  /* 0x00000002070a7890 */ /* 0x000fe2000fffe03f */
[----:B------:R-:W-:Y:S01]  /*2250*/  CS2R R12, SRZ ;  /* 0x00000000000c7805 */ /* 0x000fe2000001ff00 */
[----:B------:R-:W-:Y:S01]  /*2260*/  UMOV UR9, 0x40000040 ;  /* 0x4000004000097882 */ /* 0x000fe20000000000 */
[----:B------:R-:W-:Y:S01]  /*2270*/  UMOV UR11, 0x40000040 ;  /* 0x40000040000b7882 */ /* 0x000fe20000000000 */
        /* <DEDUP_REMOVED lines=57> */
[----:B------:R-:W-:Y:S01]  /*2610*/  CS2R R226, SRZ ;  /* 0x0000000000e27805 */ /* 0x000fe2000001ff00 */
[----:B------:R-:W-:-:S02]  /*2620*/  IMAD.MOV.U32 R228, RZ, RZ, RZ ;  /* 0x000000ffffe47224 */ /* 0x000fc400078e00ff */
[----:B------:R2:W-:Y:S04]  /*2630*/  STL [R1+0x14], RZ ;  /* 0x000014ff01007387 */ /* 0x0005e80000100800 */
[----:B------:R2:W-:Y:S04]  /*2640*/  STL [R1+0x10], RZ ;  /* 0x000010ff01007387 */ /* 0x0005e80000100800 */
[----:B------:R2:W-:Y:S04]  /*2650*/  STL [R1+0xc], RZ ;  /* 0x00000cff01007387 */ /* 0x0005e80000100800 */
[----:B------:R2:W-:Y:S04]  /*2660*/  STL [R1+0x8], RZ ;  /* 0x000008ff01007387 */ /* 0x0005e80000100800 */
[----:B------:R2:W-:Y:S04]  /*2670*/  STL [R1+0x4], RZ ;  /* 0x000004ff01007387 */ /* 0x0005e80000100800 */
[----:B------:R2:W-:Y:S01]  /*2680*/  STL [R1], RZ ;  /* 0x000000ff01007387 */ /* 0x0005e20000100800 */
[----:B------:R-:W-:Y:S01]  /*2690*/  QGMMA.64x256x32.F32.E4M3.E4M3 R24, gdesc[UR8], R24 ;  /* 0x03e00000081879f3 */ /* 0x000fe20008700818 */
[----:B------:R-:W-:-:S02]  /*26a0*/  UIADD3 UR8, UR6, 0x4, URZ ;  /* 0x0000000406087890 */ /* 0x000fc4000fffe03f */
[----:B------:R-:W-:Y:S01]  /*26b0*/  UIADD3 UR10, UR7, 0x4, URZ ;  /* 0x00000004070a7890 */ /* 0x000fe2000fffe03f */
[----:B------:R-:W-:Y:S01]  /*26c0*/  UMOV UR9, 0x40000040 ;  /* 0x4000004000097882 */ /* 0x000fe20000000000 */
[----:B------:R-:W-:-:S15]  /*26d0*/  UMOV UR11, 0x40000040 ;  /* 0x40000040000b7882 */ /* 0x000fde0000000000 */
[----:B------:R-:W-:-:S08]  /*26e0*/  NOP ;  /* 0x0000000000007918 */ /* 0x000fd00000000000 */
[----:B------:R-:W-:Y:S01]  /*26f0*/  QGMMA.64x256x32.F32.E4M3.E4M3 R24, gdesc[UR8], R24 ;  /* 0x03e00000081879f3 */ /* 0x000fe20008700818 */
[----:B------:R-:W-:Y:S02]  /*2700*/  UIADD3 UR10, UR7, 0x6, URZ ;  /* 0x00000006070a7890 */ /* 0x000fe4000fffe03f */
[----:B------:R-:W-:Y:S01]  /*2710*/  UIADD3 UR8, UR6, 0x6, URZ ;  /* 0x0000000606087890 */ /* 0x000fe2000fffe03f */
[----:B------:R-:W-:Y:S01]  /*2720*/  ULDC UR7, c[0x0][0x50c] ;  /* 0x0001430000077ab9 */ /* 0x000fe20000000800 */
[----:B------:R-:W-:Y:S01]  /*2730*/  UMOV UR9, 0x40000040 ;  /* 0x4000004000097882 */ /* 0x000fe20000000000 */
[----:B------:R-:W-:Y:S01]  /*2740*/  UISETP.NE.AND UP0, UPT, UR7, 0x4, UPT ;  /* 0x000000040700788c */ /* 0x000fe2000bf05270 */
[----:B------:R-:W-:Y:S01]  /*2750*/  UMOV UR11, 0x40000040 ;  /* 0x40000040000b7882 */ /* 0x000fe20000000000 */
[----:B------:R-:W-:Y:S02]  /*2760*/  UMOV UR6, 0x4 ;  /* 0x0000000400067882 */ /* 0x000fe40000000000 */
[----:B------:R-:W-:-:S06]  /*2770*/  USEL UR7, URZ, 0x1, UP0 ;  /* 0x000000013f077887 */ /* 0x000fcc0008000000 */
[----:B------:R-:W-:-:S12]  /*2780*/  ISETP.NE.AND P0, PT, RZ, UR7, PT ;  /* 0x00000007ff007c0c */ /* 0x000fd8000bf05270 */
[----:B------:R-:W-:Y:S01]  /*2790*/  QGMMA.64x256x32.F32.E4M3.E4M3 R24, gdesc[UR8], R24, gsb0 ;  /* 0x03e00000081879f3 */ /* 0x000fe20008000818 */
[----:B--2---:R-:W-:Y:S05]  /*27a0*/  @!P0 BRA `(.L_x_21) ;  /* 0x0000000800808947 */ /* 0x004fea0003800000 */
[----:B------:R-:W-:Y:S02]  /*27b0*/  WARPGROUP.DEPBAR.LE gsb0, 0x0 ;  /* 0x00008000000079c5 */ /* 0x000fe40000010000 */
[----:B------:R-:W-:-:S01]  /*27c0*/  FADD R227, RZ, R25 ;  /* 0x00000019ffe37221 */ /* 0x000fc20000000000 */
[----:B------:R-:W-:Y:S01]  /*27d0*/  FADD R228, RZ, R24 ;  /* 0x00000018ffe47221 */ /* 0x000fe20000000000 */
[----:B------:R-:W-:-:S01]  /*27e0*/  FADD R226, RZ, R26 ;  /* 0x0000001affe27221 */ /* 0x000fc20000000000 */
[----:B------:R-:W-:Y:S01]  /*27f0*/  FADD R225, RZ, R27 ;  /* 0x0000001bffe17221 */ /* 0x000fe20000000000 */
[----:B------:R-:W-:-:S01]  /*2800*/  FADD R224, RZ, R28 ;  /* 0x0000001cffe07221 */ /* 0x000fc20000000000 */
[----:B------:R0:W-:Y:S01]  /*2810*/  STL [R1+0x98], R227 ;  /* 0x000098e301007387 */ /* 0x0001e20000100800 */
[----:B------:R-:W-:-:S01]  /*2820*/  FADD R223, RZ, R29 ;  /* 0x0000001dffdf7221 */ /* 0x000fc20000000000 */
[----:B------:R-:W-:Y:S01]  /*2830*/  FADD R222, RZ, R30 ;  /* 0x0000001effde7221 */ /* 0x000fe20000000000 */
[----:B------:R-:W-:-:S01]  /*2840*/  FADD R221, RZ, R31 ;  /* 0x0000001fffdd7221 */ /* 0x000fc20000000000 */
[----:B------:R-:W-:Y:S01]  /*2850*/  FADD R220, RZ, R32 ;  /* 0x00000020ffdc7221 */ /* 0x000fe20000000000 */
[----:B------:R-:W-:-:S01]  /*2860*/  FADD R219, RZ, R33 ;  /* 0x00000021ffdb7221 */ /* 0x000fc20000000000 */
[----:B------:R-:W-:Y:S01]  /*2870*/  FADD R218, RZ, R34 ;  /* 0x00000022ffda7221 */ /* 0x000fe20000000000 */
[----:B------:R-:W-:-:S01]  /*2880*/  FADD R217, RZ, R35 ;  /* 0x00000023ffd97221 */ /* 0x000fc20000000000 */
[----:B------:R-:W-:Y:S01]  /*2890*/  FADD R216, RZ, R36 ;  /* 0x00000024ffd87221 */ /* 0x000fe20000000000 */
[----:B------:R-:W-:-:S01]  /*28a0*/  FADD R215, RZ, R37 ;  /* 0x00000025ffd77221 */ /* 0x000fc20000000000 */
[----:B0-----:R-:W-:Y:S01]  /*28b0*/  FADD R227, RZ, R124 ;  /* 0x0000007cffe37221 */ /* 0x001fe20000000000 */
[----:B------:R-:W-:-:S01]  /*28c0*/  FADD R214, RZ, R38 ;  /* 0x00000026ffd67221 */ /* 0x000fc20000000000 */
[----:B------:R-:W-:Y:S01]  /*28d0*/  FADD R213, RZ, R39 ;  /* 0x00000027ffd57221 */ /* 0x000fe20000000000 */
[----:B------:R-:W-:-:S01]  /*28e0*/  FADD R212, RZ, R40 ;  /* 0x00000028ffd47221 */ /* 0x000fc20000000000 */
[----:B------:R-:W-:Y:S01]  /*28f0*/  FADD R211, RZ, R41 ;  /* 0x00000029ffd37221 */ /* 0x000fe20000000000 */
[----:B------:R0:W-:Y:S01]  /*2900*/  STL [R1], R227 ;  /* 0x000000e301007387 */ /* 0x0001e20000100800 */
        /* <DEDUP_REMOVED lines=94> */
[----:B0-----:R-:W-:-:S05]  /*2ef0*/  FADD R227, RZ, R131 ;  /* 0x00000083ffe37221 */ /* 0x001fca0000000000 */
[----:B------:R0:W-:Y:S02]  /*2f00*/  STL [R1+0x1c], R227 ;  /* 0x00001ce301007387 */ /* 0x0001e40000100800 */
        /* <DEDUP_REMOVED lines=39> */
[----:B------:R0:W-:Y:S04]  /*3180*/  STL [R1+0x6c], R227 ;  /* 0x00006ce301007387 */ /* 0x0001e80000100800 */
[----:B0-----:R0:W5:Y:S01]  /*3190*/  LDL.LU R227, [R1+0x98] ;  /* 0x0000980001e37983 */ /* 0x0011620000300800 */
[----:B------:R-:W-:-:S05]  /*31a0*/  UMOV UR6, URZ ;  /* 0x0000003f00067c82 */ /* 0x000fca0008000000 */
.L_x_21:
[----:B------:R-:W-:Y:S01]  /*31b0*/  UIADD3 UR24, UR5, 0x1, URZ ;  /* 0x0000000105187890 */ /* 0x000fe2000fffe03f */
[----:B------:R-:W-:-:S03]  /*31c0*/  UMOV UR8, 0x1 ;  /* 0x0000000100087882 */ /* 0x000fc60000000000 */
[----:B------:R-:W-:-:S04]  /*31d0*/  UISETP.NE.AND UP0, UPT, UR24, 0x7, UPT ;  /* 0x000000071800788c */ /* 0x000fc8000bf05270 */
[----:B------:R-:W-:Y:S02]  /*31e0*/  USEL UR23, URZ, 0x1, UP0 ;  /* 0x000000013f177887 */ /* 0x000fe40008000000 */
[----:B------:R-:W-:Y:S02]  /*31f0*/  USEL UR24, UR24, URZ, UP0 ;  /* 0x0000003f18187287 */ /* 0x000fe40008000000 */
[----:B------:R-:W-:-:S12]  /*3200*/  ULOP3.LUT UR23, UR4, UR23, URZ, 0x3c, !UPT ;  /* 0x0000001704177292 */ /* 0x000fd8000f8e3c3f */
.L_x_16:
[----:B------:R-:W-:-:S06]  /*3210*/  UISETP.GE.AND UP0, UPT, UR19, 0x1, UPT ;  /* 0x000000011300788c */ /* 0x000fcc000bf06270 */
[----:B------:R-:W-:-:S13]  /*3220*/  PLOP3.LUT P0, PT, PT, PT, UP0, 0x80, 0x0 ;  /* 0x000000000000781c */ /* 0x000fda0003f0f008 */
[----:B------:R-:W-:Y:S05]  /*3230*/  @!P0 BRA `(.L_x_22) ;  /* 0x0000001000bc8947 */ /* 0x000fea0003800000 */
[----:B------:R-:W-:Y:S01]  /*3240*/  UMOV UR25, UR19 ;  /* 0x0000001300197c82 */ /* 0x000fe20008000000 */
[----:B------:R-:W-:Y:S01]  /*3250*/  UMOV UR33, UR5 ;  /* 0x0000000500217c82 */ /* 0x000fe20008000000 */
[----:B------:R-:W-:-:S05]  /*3260*/  ULDC UR35, c[0x0][0x50c] ;  /* 0x0001430000237ab9 */ /* 0x000fca0000000800 */
.L_x_30:
[----:B------:R-:W-:-:S06]  /*3270*/  UISETP.NE.AND UP0, UPT, UR30, 0x3, UPT ;  /* 0x000000031e00788c */ /* 0x000fcc000bf05270 */
[----:B------:R-:W-:-:S13]  /*3280*/  PLOP3.LUT P1, PT, PT, PT, UP0, 0x80, 0x0 ;  /* 0x000000000000781c */ /* 0x000fda0003f2f008 */
[----:B-1---5:R-:W-:Y:S05]  /*3290*/  @!P1 BRA `(.L_x_23) ;  /* 0x0000000000049947 */ /* 0x022fea0003800000 */
[----:B------:R-:W-:Y:S01]  /*32a0*/  BPT.TRAP 0x1 ;  /* 0x000000040000795c */ /* 0x000fe20000300000 */
.L_x_23:
[----:B------:R-:W-:Y:S01]  /*32b0*/  ULEA UR9, UR24, UR22, 0x3 ;  /* 0x0000001618097291 */ /* 0x000fe2000f8e183f */
[----:B------:R-:W-:-:S05]  /*32c0*/  IMAD.U32 R229, RZ, RZ, UR23 ;  /* 0x00000017ffe57e24 */ /* 0x000fca000f8e00ff */
[----:B------:R-:W-:-:S04]  /*32d0*/  SHF.L.U32 R229, R229, 0x1f, RZ ;  /* 0x0000001fe5e57819 */ /* 0x000fc800000006ff */
[----:B------:R1:W2:Y:S01]  /*32e0*/  SYNCS.PHASECHK.TRANS64.TRYWAIT P0, [UR9], R229 ;  /* 0x000000e5ff0075a7 */ /* 0x0002a20008000149 */
[----:B------:R-:W-:Y:S05]  /*32f0*/  @!P1 BRA `(.L_x_24) ;  /* 0x0000000000049947 */ /* 0x000fea0003800000 */
[----:B------:R-:W-:Y:S01]  /*3300*/  BPT.TRAP 0x1 ;  /* 0x000000040000795c */ /* 0x000fe20000300000 */
.L_x_24:
[----:B--2---:R-:W-:Y:S05]  /*3310*/  @P0 BRA `(.L_x_25) ;  /* 0x0000000000080947 */ /* 0x004fea0003800000 */
[----:B------:R-:W2:Y:S02]  /*3320*/  SYNCS.PHASECHK.TRANS64.TRYWAIT P0, [UR9], R229 ;  /* 0x000000e5ff0075a7 */ /* 0x000ea40008000149 */
[----:B--2---:R-:W-:Y:S05]  /*3330*/  @!P0 BRA `(.L_x_26) ;  /* 0x000000cc00d88947 */ /* 0x004fea0003800000 */
.L_x_25:
[----:B------:R-:W-:Y:S01]  /*3340*/  UIADD3 UR9, UR22, 0x180, URZ ;  /* 0x0000018016097890 */ /* 0x000fe2000fffe03f */
[----:B------:R-:W-:Y:S01]  /*3350*/  WARPGROUP.ARRIVE ;  /* 0x00000000000079c5 */ /* 0x000fe20000000000 */
[----:B------:R-:W-:Y:S02]  /*3360*/  UIADD3 UR10, UR22, 0xe180, URZ ;  /* 0x0000e180160a7890 */ /* 0x000fe4000fffe03f */
[----:B------:R-:W-:Y:S02]  /*3370*/  USHF.R.U32.HI UR9, URZ, 0x4, UR9 ;  /* 0x000000043f097899 */ /* 0x000fe40008011609 */
[----:B------:R-:W-:Y:S02]  /*3380*/  USHF.R.U32.HI UR10, URZ, 0x4, UR10 ;  /* 0x000000043f0a7899 */ /* 0x000fe4000801160a */
[----:B------:R-:W-:Y:S02]  /*3390*/  UISETP.NE.AND UP0, UPT, UR7, URZ, UPT ;  /* 0x0000003f0700728c */ /* 0x000fe4000bf05270 */
[----:B------:R-:W-:-:S02]  /*33a0*/  ULOP3.LUT UR9, UR9, 0x3fff, URZ, 0xc0, !UPT ;  /* 0x00003fff09097892 */ /* 0x000fc4000f8ec03f */
[----:B------:R-:W-:Y:S02]  /*33b0*/  ULOP3.LUT UR10, UR10, 0x3fff, URZ, 0xc0, !UPT ;  /* 0x00003fff0a0a7892 */ /* 0x000fe4000f8ec03f */
[----:B------:R-:W-:Y:S02]  /*33c0*/  USEL UR8, UR8, URZ, !UP0 ;  /* 0x0000003f08087287 */ /* 0x000fe4000c000000 */
[----:B------:R-:W-:Y:S02]  /*33d0*/  ULOP3.LUT UR7, UR9, 0x10000, URZ, 0xfc, !UPT ;  /* 0x0001000009077892 */ /* 0x000fe4000f8efc3f */
[----:B------:R-:W-:Y:S02]  /*33e0*/  ULOP3.LUT UR10, UR10, 0x10000, URZ, 0xfc, !UPT ;  /* 0x000100000a0a7892 */ /* 0x000fe4000f8efc3f */
[----:B------:R-:W-:Y:S02]  /*33f0*/  UISETP.NE.U32.AND UP0, UPT, UR8, URZ, UPT ;  /* 0x0000003f0800728c */ /* 0x000fe4000bf05070 */
[----:B------:R-:W-:-:S02]  /*3400*/  ULEA UR7, UR24, UR7, 0x9 ;  /* 0x0000000718077291 */ /* 0x000fc4000f8e483f */
[----:B------:R-:W-:Y:S01]  /*3410*/  ULEA UR34, UR24, UR10, 0xb ;  /* 0x0000000a18227291 */ /* 0x000fe2000f8e583f */
[----:B------:R-:W-:Y:S01]  /*3420*/  UMOV UR9, 0x40000040 ;  /* 0x4000004000097882 */ /* 0x000fe20000000000 */
[----:B------:R-:W-:Y:S01]  /*3430*/  UMOV UR11, 0x40000040 ;  /* 0x40000040000b7882 */ /* 0x000fe20000000000 */
[----:B------:R-:W-:Y:S02]  /*3440*/  UIADD3 UR6, UR6, 0x4, URZ ;  /* 0x0000000406067890 */ /* 0x000fe4000fffe03f */
[----:B------:R-:W-:Y:S02]  /*3450*/  UMOV UR8, UR7 ;  /* 0x0000000700087c82 */ /* 0x000fe40008000000 */
[----:B------:R-:W-:Y:S02]  /*3460*/  UMOV UR10, UR34 ;  /* 0x00000022000a7c82 */ /* 0x000fe40008000000 */
[----:B------:R-:W-:Y:S01]  /*3470*/  QGMMA.64x256x32.F32.E4M3.E4M3 R24, gdesc[UR8], R24, UP0 ;  /* 0x03e00000081879f3 */ /* 0x000fe2000bf00818 */
[----:B------:R-:W-:-:S02]  /*3480*/  UIADD3 UR8, UR7, 0x2, URZ ;  /* 0x0000000207087890 */ /* 0x000fc4000fffe03f */
[----:B------:R-:W-:Y:S01]  /*3490*/  UIADD3 UR10, UR34, 0x2, URZ ;  /* 0x00000002220a7890 */ /* 0x000fe2000fffe03f */
[----:B------:R-:W-:Y:S01]  /*34a0*/  UMOV UR9, 0x40000040 ;  /* 0x4000004000097882 */ /* 0x000fe20000000000 */
[----:B------:R-:W-:Y:S01]  /*34b0*/  UMOV UR11, 0x40000040 ;  /* 0x40000040000b7882 */ /* 0x000fe20000000000 */
[----:B------:R-:W-:-:S15]  /*34c0*/  UISETP.NE.AND UP0, UPT, UR6, UR35, UPT ;  /* 0x000000230600728c */ /* 0x000fde000bf05270 */
[----:B------:R-:W-:-:S07]  /*34d0*/  NOP ;  /* 0x0000000000007918 */ /* 0x000fce0000000000 */
[----:B------:R-:W-:Y:S01]  /*34e0*/  QGMMA.64x256x32.F32.E4M3.E4M3 R24, gdesc[UR8], R24 ;  /* 0x03e00000081879f3 */ /* 0x000fe20008700818 */
[----:B------:R-:W-:Y:S02]  /*34f0*/  UIADD3 UR8, UR7, 0x4, URZ ;  /* 0x0000000407087890 */ /* 0x000fe4000fffe03f */
[----:B------:R-:W-:Y:S01]  /*3500*/  UIADD3 UR10, UR34, 0x4, URZ ;  /* 0x00000004220a7890 */ /* 0x000fe2000fffe03f */
[----:B------:R-:W-:Y:S01]  /*3510*/  UMOV UR9, 0x40000040 ;  /* 0x4000004000097882 */ /* 0x000fe20000000000 */
[----:B------:R-:W-:-:S15]  /*3520*/  UMOV UR11, 0x40000040 ;  /* 0x40000040000b7882 */ /* 0x000fde0000000000 */
[----:B------:R-:W-:-:S08]  /*3530*/  NOP ;  /* 0x0000000000007918 */ /* 0x000fd00000000000 */
[----:B------:R-:W-:Y:S01]  /*3540*/  QGMMA.64x256x32.F32.E4M3.E4M3 R24, gdesc[UR8], R24 ;  /* 0x03e00000081879f3 */ /* 0x000fe20008700818 */
[----:B------:R-:W-:Y:S02]  /*3550*/  UIADD3 UR8, UR7, 0x6, URZ ;  /* 0x0000000607087890 */ /* 0x000fe4000fffe03f */
[----:B------:R-:W-:Y:S01]  /*3560*/  UIADD3 UR10, UR34, 0x6, URZ ;  /* 0x00000006220a7890 */ /* 0x000fe2000fffe03f */
[----:B------:R-:W-:Y:S01]  /*3570*/  UMOV UR9, 0x40000040 ;  /* 0x4000004000097882 */ /* 0x000fe20000000000 */
[----:B------:R-:W-:Y:S01]  /*3580*/  UMOV UR11, 0x40000040 ;  /* 0x40000040000b7882 */ /* 0x000fe20000000000 */
[----:B------:R-:W-:-:S06]  /*3590*/  USEL UR7, URZ, 0x1, UP0 ;  /* 0x000000013f077887 */ /* 0x000fcc0008000000 */
[----:B------:R-:W-:-:S15]  /*35a0*/  ISETP.NE.AND P0, PT, RZ, UR7, PT ;  /* 0x00000007ff007c0c */ /* 0x000fde000bf05270 */
[----:B------:R-:W-:-:S01]  /*35b0*/  NOP ;  /* 0x0000000000007918 */ /* 0x000fc20000000000 */
[----:B------:R-:W-:Y:S03]  /*35c0*/  QGMMA.64x256x32.F32.E4M3.E4M3 R24, gdesc[UR8], R24, gsb0 ;  /* 0x03e00000081879f3 */ /* 0x000fe60008000818 */
[----:B------:R-:W-:Y:S02]  /*35d0*/  WARPGROUP.DEPBAR.LE gsb0, 0x1 ;  /* 0x00008000000079c5 */ /* 0x000fe40000010100 */
[----:B------:R-:W-:Y:S05]  /*35e0*/  @!P0 BRA `(.L_x_27) ;  /* 0x0000000c00708947 */ /* 0x000fea0003800000 */
[----:B------:R-:W-:Y:S02]  /*35f0*/  WARPGROUP.DEPBAR.LE gsb0, 0x0 ;  /* 0x00008000000079c5 */ /* 0x000fe40000010000 */
[----:B-----5:R-:W-:-:S01]  /*3600*/  FADD R227, R25, R227 ;  /* 0x000000e319e37221 */ /* 0x020fc20000000000 */
[----:B------:R-:W-:Y:S01]  /*3610*/  FADD R226, R26, R226 ;  /* 0x000000e21ae27221 */ /* 0x000fe20000000000 */
[----:B------:R-:W-:-:S01]  /*3620*/  FADD R225, R27, R225 ;  /* 0x000000e11be17221 */ /* 0x000fc20000000000 */
[----:B------:R-:W-:Y:S01]  /*3630*/  FADD R224, R28, R224 ;  /* 0x000000e01ce07221 */ /* 0x000fe20000000000 */
[----:B------:R-:W-:-:S01]  /*3640*/  FADD R223, R29, R223 ;  /* 0x000000df1ddf7221 */ /* 0x000fc20000000000 */
[----:B------:R2:W-:Y:S01]  /*3650*/  STL [R1+0x98], R227 ;  /* 0x000098e301007387 */ /* 0x0005e20000100800 */
[----:B------:R-:W-:-:S01]  /*3660*/  FADD R222, R30, R222 ;  /* 0x000000de1ede7221 */ /* 0x000fc20000000000 */
[----:B------:R-:W-:Y:S01]  /*3670*/  FADD R221, R31, R221 ;  /* 0x000000dd1fdd7221 */ /* 0x000fe20000000000 */
[----:B------:R-:W-:-:S01]  /*3680*/  FADD R220, R32, R220 ;  /* 0x000000dc20dc7221 */ /* 0x000fc20000000000 */
[----:B------:R-:W-:Y:S01]  /*3690*/  FADD R219, R33, R219 ;  /* 0x000000db21db7221 */ /* 0x000fe20000000000 */
[----:B------:R-:W-:-:S01]  /*36a0*/  FADD R218, R34, R218 ;  /* 0x000000da22da7221 */ /* 0x000fc20000000000 */
[----:B------:R-:W-:Y:S01]  /*36b0*/  FADD R217, R35, R217 ;  /* 0x000000d923d97221 */ /* 0x000fe20000000000 */
[----:B------:R-:W-:-:S01]  /*36c0*/  FADD R216, R36, R216 ;  /* 0x000000d824d87221 */ /* 0x000fc20000000000 */
[----:B------:R-:W-:Y:S01]  /*36d0*/  FADD R215, R37, R215 ;  /* 0x000000d725d77221 */ /* 0x000fe20000000000 */
[----:B------:R-:W-:-:S01]  /*36e0*/  FADD R214, R38, R214 ;  /* 0x000000d626d67221 */ /* 0x000fc20000000000 */
[----:B--2---:R-:W2:Y:S01]  /*36f0*/  LDL.LU R227, [R1+0x28] ;  /* 0x0000280001e37983 */ /* 0x004ea20000300800 */
[----:B------:R-:W-:-:S01]  /*3700*/  FADD R213, R39, R213 ;  /* 0x000000d527d57221 */ /* 0x000fc20000000000 */
[----:B------:R-:W-:Y:S01]  /*3710*/  FADD R212, R40, R212 ;  /* 0x000000d428d47221 */ /* 0x000fe20000000000 */
[----:B------:R-:W-:-:S01]  /*3720*/  FADD R211, R41, R211 ;  /* 0x000000d329d37221 */ /* 0x000fc20000000000 */
[----:B------:R3:W-:Y:S01]  /*3730*/  STL [R1+0x9c], R226 ;  /* 0x00009ce201007387 */ /* 0x0007e20000100800 */
[----:B------:R-:W-:-:S03]  /*3740*/  FADD R228, R24, R228 ;  /* 0x000000e418e47221 */ /* 0x000fc60000000000 */
[----:B---3--:R-:W3:Y:S04]  /*3750*/  LDL.LU R226, [R1+0x24] ;  /* 0x0000240001e27983 */ /* 0x008ee80000300800 */
[----:B------:R4:W-:Y:S04]  /*3760*/  STL [R1+0xa0], R225 ;  /* 0x0000a0e101007387 */ /* 0x0009e80000100800 */
[----:B----4-:R-:W4:Y:S04]  /*3770*/  LDL.LU R225, [R1+0x20] ;  /* 0x0000200001e17983 */ /* 0x010f280000300800 */
[----:B------:R0:W-:Y:S04]  /*3780*/  STL [R1+0xa4], R224 ;  /* 0x0000a4e001007387 */ /* 0x0001e80000100800 */
[----:B0-----:R-:W4:Y:S04]  /*3790*/  LDL.LU R224, [R1+0x1c] ;  /* 0x00001c0001e07983 */ /* 0x001f280000300800 */
        /* <DEDUP_REMOVED lines=13> */
[----:B0-----:R-:W4:Y:S04]  /*3870*/  LDL.LU R217, [R1] ;  /* 0x0000000001d97983 */ /* 0x001f280000300800 */
[----:B------:R-:W-:Y:S04]  /*3880*/  STL [R1+0xc4], R216 ;  /* 0x0000c4d801007387 */ /* 0x000fe80000100800 */
[----:B------:R-:W-:Y:S04]  /*3890*/  STL [R1+0xc8], R215 ;  /* 0x0000c8d701007387 */ /* 0x000fe80000100800 */
[----:B------:R-:W-:Y:S04]  /*38a0*/  STL [R1+0xcc], R214 ;  /* 0x0000ccd601007387 */ /* 0x000fe80000100800 */
[----:B------:R-:W-:Y:S04]  /*38b0*/  STL [R1+0xd0], R213 ;  /* 0x0000d0d501007387 */ /* 0x000fe80000100800 */
[----:B------:R-:W-:Y:S04]  /*38c0*/  STL [R1+0xd4], R212 ;  /* 0x0000d4d401007387 */ /* 0x000fe80000100800 */
[----:B------:R0:W-:Y:S01]  /*38d0*/  STL [R1+0xd8], R211 ;  /* 0x0000d8d301007387 */ /* 0x0001e20000100800 */
[----:B--2---:R-:W-:-:S01]  /*38e0*/  FADD R227, R134, R227 ;  /* 0x000000e386e37221 */ /* 0x004fc20000000000 */
[----:B---3--:R-:W-:Y:S01]  /*38f0*/  FADD R226, R133, R226 ;  /* 0x000000e285e27221 */ /* 0x008fe20000000000 */
[----:B----4-:R-:W-:-:S01]  /*3900*/  FADD R225, R132, R225 ;  /* 0x000000e184e17221 */ /* 0x010fc20000000000 */
[----:B------:R-:W-:Y:S01]  /*3910*/  FADD R224, R131, R224 ;  /* 0x000000e083e07221 */ /* 0x000fe20000000000 */
[----:B------:R-:W-:-:S01]  /*3920*/  FADD R223, R130, R223 ;  /* 0x000000df82df7221 */ /* 0x000fc20000000000 */
[----:B------:R-:W-:Y:S01]  /*3930*/  FADD R222, R129, R222 ;  /* 0x000000de81de7221 */ /* 0x000fe20000000000 */
[----:B------:R-:W-:-:S01]  /*3940*/  FADD R221, R128, R221 ;  /* 0x000000dd80dd7221 */ /* 0x000fc20000000000 */
[----:B------:R-:W-:Y:S01]  /*3950*/  FADD R220, R127, R220 ;  /* 0x000000dc7fdc7221 */ /* 0x000fe20000000000 */
[----:B------:R-:W-:-:S01]  /*3960*/  FADD R219, R126, R219 ;  /* 0x000000db7edb7221 */ /* 0x000fc20000000000 */
[----:B------:R-:W-:Y:S01]  /*3970*/  FADD R218, R125, R218 ;  /* 0x000000da7dda7221 */ /* 0x000fe20000000000 */
[----:B------:R-:W-:-:S05]  /*3980*/  FADD R217, R124, R217 ;  /* 0x000000d97cd97221 */ /* 0x000fca0000000000 */
[----:B------:R2:W-:Y:S04]  /*3990*/  STL [R1], R217 ;  /* 0x000000d901007387 */ /* 0x0005e80000100800 */
[----:B------:R3:W-:Y:S04]  /*39a0*/  STL [R1+0x4], R218 ;  /* 0x000004da01007387 */ /* 0x0007e80000100800 */
[----:B------:R4:W-:Y:S04]  /*39b0*/  STL [R1+0x8], R219 ;  /* 0x000008db01007387 */ /* 0x0009e80000100800 */
[----:B------:R1:W-:Y:S04]  /*39c0*/  STL [R1+0xc], R220 ;  /* 0x00000cdc01007387 */ /* 0x0003e80000100800 */
[----:B------:R1:W-:Y:S04]  /*39d0*/  STL [R1+0x10], R221 ;  /* 0x000010dd01007387 */ /* 0x0003e80000100800 */
[----:B------:R1:W-:Y:S04]  /*39e0*/  STL [R1+0x14], R222 ;  /* 0x000014de01007387 */ /* 0x0003e80000100800 */
[----:B------:R1:W-:Y:S04]  /*39f0*/  STL [R1+0x18], R223 ;  /* 0x000018df01007387 */ /* 0x0003e80000100800 */
[----:B------:R1:W-:Y:S04]  /*3a00*/  STL [R1+0x1c], R224 ;  /* 0x00001ce001007387 */ /* 0x0003e80000100800 */
[----:B0-----:R-:W4:Y:S04]  /*3a10*/  LDL.LU R211, [R1+0x2c] ;  /* 0x00002c0001d37983 */ /* 0x001f280000300800 */
[----:B------:R0:W-:Y:S04]  /*3a20*/  STL [R1+0x20], R225 ;  /* 0x000020e101007387 */ /* 0x0001e80000100800 */
[----:B------:R-:W4:Y:S04]  /*3a30*/  LDL.LU R212, [R1+0x30] ;  /* 0x0000300001d47983 */ /* 0x000f280000300800 */
[----:B------:R0:W-:Y:S04]  /*3a40*/  STL [R1+0x24], R226 ;  /* 0x000024e201007387 */ /* 0x0001e80000100800 */
[----:B------:R-:W4:Y:S04]  /*3a50*/  LDL.LU R213, [R1+0x34] ;  /* 0x0000340001d57983 */ /* 0x000f280000300800 */
[----:B------:R0:W-:Y:S04]  /*3a60*/  STL [R1+0x28], R227 ;  /* 0x000028e301007387 */ /* 0x0001e80000100800 */
[----:B------:R-:W4:Y:S04]  /*3a70*/  LDL.LU R214, [R1+0x38] ;  /* 0x0000380001d67983 */ /* 0x000f280000300800 */
[----:B------:R-:W4:Y:S04]  /*3a80*/  LDL.LU R215, [R1+0x3c] ;  /* 0x00003c0001d77983 */ /* 0x000f280000300800 */
[----:B------:R-:W4:Y:S04]  /*3a90*/  LDL.LU R216, [R1+0x40] ;  /* 0x0000400001d87983 */ /* 0x000f280000300800 */
[----:B--2---:R-:W2:Y:S04]  /*3aa0*/  LDL.LU R217, [R1+0x44] ;  /* 0x0000440001d97983 */ /* 0x004ea80000300800 */
[----:B---3--:R-:W3:Y:S04]  /*3ab0*/  LDL.LU R218, [R1+0x48] ;  /* 0x0000480001da7983 */ /* 0x008ee80000300800 */
[----:B----4-:R-:W4:Y:S04]  /*3ac0*/  LDL.LU R219, [R1+0x4c] ;  /* 0x00004c0001db7983 */ /* 0x010f280000300800 */
[----:B-1----:R-:W4:Y:S04]  /*3ad0*/  LDL.LU R220, [R1+0x50] ;  /* 0x0000500001dc7983 */ /* 0x002f280000300800 */
[----:B------:R-:W4:Y:S04]  /*3ae0*/  LDL.LU R221, [R1+0x54] ;  /* 0x0000540001dd7983 */ /* 0x000f280000300800 */
[----:B------:R-:W4:Y:S04]  /*3af0*/  LDL.LU R222, [R1+0x58] ;  /* 0x0000580001de7983 */ /* 0x000f280000300800 */
[----:B------:R-:W4:Y:S04]  /*3b00*/  LDL.LU R223, [R1+0x5c] ;  /* 0x00005c0001df7983 */ /* 0x000f280000300800 */
[----:B------:R-:W4:Y:S04]  /*3b10*/  LDL.LU R224, [R1+0x60] ;  /* 0x0000600001e07983 */ /* 0x000f280000300800 */
[----:B0-----:R-:W4:Y:S04]  /*3b20*/  LDL.LU R225, [R1+0x64] ;  /* 0x0000640001e17983 */ /* 0x001f280000300800 */
[----:B------:R-:W4:Y:S04]  /*3b30*/  LDL.LU R226, [R1+0x68] ;  /* 0x0000680001e27983 */ /* 0x000f280000300800 */
[----:B------:R-:W4:Y:S01]  /*3b40*/  LDL.LU R227, [R1+0x6c] ;  /* 0x00006c0001e37983 */ /* 0x000f220000300800 */
[----:B------:R-:W-:-:S05]  /*3b50*/  FADD R211, R135, R211 ;  /* 0x000000d387d37221 */ /* 0x000fca0000000000 */
[----:B------:R0:W-:Y:S01]  /*3b60*/  STL [R1+0x2c], R211 ;  /* 0x00002cd301007387 */ /* 0x0001e20000100800 */
[----:B------:R-:W-:-:S03]  /*3b70*/  FADD R212, R136, R212 ;  /* 0x000000d488d47221 */ /* 0x000fc60000000000 */
[----:B0-----:R0:W5:Y:S01]  /*3b80*/  LDL.LU R211, [R1+0xd8] ;  /* 0x0000d80001d37983 */ /* 0x0011620000300800 */
[----:B------:R-:W-:-:S03]  /*3b90*/  FADD R213, R137, R213 ;  /* 0x000000d589d57221 */ /* 0x000fc60000000000 */
[----:B------:R1:W-:Y:S01]  /*3ba0*/  STL [R1+0x30], R212 ;  /* 0x000030d401007387 */ /* 0x0003e20000100800 */
[----:B------:R-:W-:-:S01]  /*3bb0*/  FADD R214, R138, R214 ;  /* 0x000000d68ad67221 */ /* 0x000fc20000000000 */
[----:B------:R-:W-:Y:S02]  /*3bc0*/  FADD R215, R139, R215 ;  /* 0x000000d78bd77221 */ /* 0x000fe40000000000 */
[----:B-1----:R0:W5:Y:S01]  /*3bd0*/  LDL.LU R212, [R1+0xd4] ;  /* 0x0000d40001d47983 */ /* 0x0021620000300800 */
[----:B------:R-:W-:-:S03]  /*3be0*/  FADD R216, R140, R216 ;  /* 0x000000d88cd87221 */ /* 0x000fc60000000000 */
[----:B------:R1:W-:Y:S01]  /*3bf0*/  STL [R1+0x34], R213 ;  /* 0x000034d501007387 */ /* 0x0003e20000100800 */
[----:B--2---:R-:W-:-:S03]  /*3c00*/  FADD R217, R141, R217 ;  /* 0x000000d98dd97221 */ /* 0x004fc60000000000 */
[----:B-1----:R0:W5:Y:S01]  /*3c10*/  LDL.LU R213, [R1+0xd0] ;  /* 0x0000d00001d57983 */ /* 0x0021620000300800 */
[----:B---3--:R-:W-:-:S03]  /*3c20*/  FADD R218, R142, R218 ;  /* 0x000000da8eda7221 */ /* 0x008fc60000000000 */
[----:B------:R1:W-:Y:S01]  /*3c30*/  STL [R1+0x38], R214 ;  /* 0x000038d601007387 */ /* 0x0003e20000100800 */
[----:B----4-:R-:W-:-:S01]  /*3c40*/  FADD R219, R143, R219 ;  /* 0x000000db8fdb7221 */ /* 0x010fc20000000000 */
[----:B------:R-:W-:Y:S02]  /*3c50*/  FADD R220, R144, R220 ;  /* 0x000000dc90dc7221 */ /* 0x000fe40000000000 */
[----:B-1----:R0:W5:Y:S04]  /*3c60*/  LDL.LU R214, [R1+0xcc] ;  /* 0x0000cc0001d67983 */ /* 0x0021680000300800 */
[----:B------:R1:W-:Y:S01]  /*3c70*/  STL [R1+0x3c], R215 ;  /* 0x00003cd701007387 */ /* 0x0003e20000100800 */
[----:B------:R-:W-:-:S01]  /*3c80*/  FADD R221, R145, R221 ;  /* 0x000000dd91dd7221 */ /* 0x000fc20000000000 */
[----:B------:R-:W-:-:S02]  /*3c90*/  FADD R222, R146, R222 ;  /* 0x000000de92de7221 */ /* 0x000fc40000000000 */
[----:B-1----:R0:W5:Y:S04]  /*3ca0*/  LDL.LU R215, [R1+0xc8] ;  /* 0x0000c80001d77983 */ /* 0x0021680000300800 */
[----:B------:R1:W-:Y:S01]  /*3cb0*/  STL [R1+0x40], R216 ;  /* 0x000040d801007387 */ /* 0x0003e20000100800 */
[----:B------:R-:W-:-:S03]  /*3cc0*/  FADD R223, R147, R223 ;  /* 0x000000df93df7221 */ /* 0x000fc60000000000 */
        /* <DEDUP_REMOVED lines=13> */
[----:B------:R1:W-:Y:S04]  /*3da0*/  STL [R1+0x54], R221 ;  /* 0x000054dd01007387 */ /* 0x0003e80000100800 */
        /* <DEDUP_REMOVED lines=12> */
[----:B-1----:R0:W5:Y:S01]  /*3e70*/  LDL.LU R227, [R1+0x98] ;  /* 0x0000980001e37983 */ /* 0x0021620000300800 */
        /* <DEDUP_REMOVED lines=82> */
[----:B0-----:R-:W-:-:S06]  /*43a0*/  UMOV UR6, URZ ;  /* 0x0000003f00067c82 */ /* 0x001fcc0008000000 */
.L_x_27:
[----:B------:R-:W-:Y:S05]  /*43b0*/  @!P1 BRA `(.L_x_28) ;  /* 0x0000000000049947 */ /* 0x000fea0003800000 */
[----:B------:R-:W-:Y:S01]  /*43c0*/  BPT.TRAP 0x1 ;  /* 0x000000040000795c */ /* 0x000fe20000300000 */
.L_x_28:
[----:B------:R-:W-:Y:S02]  /*43d0*/  UISETP.GT.U32.AND UP0, UPT, UR15, 0x1, UPT ;  /* 0x000000010f00788c */ /* 0x000fe4000bf04070 */
[----:B------:R-:W-:-:S04]  /*43e0*/  ULEA UR8, UR33, UR22, 0x3 ;  /* 0x0000001621087291 */ /* 0x000fc8000f8e183f */
[----:B------:R-:W-:Y:S01]  /*43f0*/  UIADD3 UR8, UR8, 0x38, URZ ;  /* 0x0000003808087890 */ /* 0x000fe2000fffe03f */
[----:B------:R-:W-:-:S03]  /*4400*/  PLOP3.LUT P0, PT, PT, PT, UP0, 0x80, 0x0 ;  /* 0x000000000000781c */ /* 0x000fc60003f0f008 */
[----:B------:R-:W-:-:S09]  /*4410*/  UPRMT UR8, URZ, 0x654, UR8 ;  /* 0x000006543f087896 */ /* 0x000fd20008000008 */
[----:B------:R-:W-:Y:S01]  /*4420*/  SYNCS.ARRIVE.TRANS64.RED.A1T0 RZ, [UR8], RZ ;  /* 0x000000ffffff79a7 */ /* 0x000fe20008100408 */
[----:B------:R-:W-:Y:S05]  /*4430*/  @P0 BRA `(.L_x_29) ;  /* 0x0000000000040947 */ /* 0x000fea0003800000 */
[----:B------:R-:W-:Y:S01]  /*4440*/  BPT.TRAP 0x1 ;  /* 0x000000040000795c */ /* 0x000fe20000300000 */
.L_x_29:
[----:B------:R-:W-:Y:S02]  /*4450*/  UISETP.GT.AND UP2, UPT, UR25, 0x1, UPT ;  /* 0x000000011900788c */ /* 0x000fe4000bf44270 */
[----:B------:R-:W-:Y:S02]  /*4460*/  UIADD3 UR24, UR24, 0x1, URZ ;  /* 0x0000000118187890 */ /* 0x000fe4000fffe03f */
[----:B------:R-:W-:Y:S02]  /*4470*/  UIADD3 UR33, UR33, 0x1, URZ ;  /* 0x0000000121217890 */ /* 0x000fe4000fffe03f */
[----:B------:R-:W-:Y:S01]  /*4480*/  PLOP3.LUT P0, PT, PT, PT, UP2, 0x80, 0x0 ;  /* 0x000000000000781c */ /* 0x000fe20003f0f028 */
[----:B------:R-:W-:Y:S02]  /*4490*/  UISETP.NE.AND UP0, UPT, UR24, 0x7, UPT ;  /* 0x000000071800788c */ /* 0x000fe4000bf05270 */
[----:B------:R-:W-:Y:S02]  /*44a0*/  UIADD3 UR9, UR25, -0x1, URZ ;  /* 0xffffffff19097890 */ /* 0x000fe4000fffe03f */
[----:B------:R-:W-:-:S02]  /*44b0*/  USEL UR8, URZ, 0x1, UP0 ;  /* 0x000000013f087887 */ /* 0x000fc40008000000 */
[----:B------:R-:W-:Y:S02]  /*44c0*/  UISETP.NE.AND UP1, UPT, UR33, 0x7, UPT ;  /* 0x000000072100788c */ /* 0x000fe4000bf25270 */
[----:B------:R-:W-:Y:S02]  /*44d0*/  ULOP3.LUT UR23, UR23, UR8, URZ, 0x3c, !UPT ;  /* 0x0000000817177292 */ /* 0x000fe4000f8e3c3f */
[----:B------:R-:W-:Y:S02]  /*44e0*/  USEL UR24, UR24, URZ, UP0 ;  /* 0x0000003f18187287 */ /* 0x000fe40008000000 */
[----:B------:R-:W-:Y:S01]  /*44f0*/  USEL UR33, UR33, URZ, UP1 ;  /* 0x0000003f21217287 */ /* 0x000fe20008800000 */
[----:B------:R-:W-:Y:S01]  /*4500*/  UMOV UR8, 0x1 ;  /* 0x0000000100087882 */ /* 0x000fe20000000000 */
[----:B------:R-:W-:Y:S01]  /*4510*/  UMOV UR25, UR9 ;  /* 0x0000000900197c82 */ /* 0x000fe20008000000 */
[----:B------:R-:W-:Y:S09]  /*4520*/  @P0 BRA `(.L_x_30) ;  /* 0xffffffec00500947 */ /* 0x000ff2000383ffff */
.L_x_22:
[----:B------:R-:W-:-:S04]  /*4530*/  UISETP.NE.AND UP0, UPT, UR6, URZ, UPT ;  /* 0x0000003f0600728c */ /* 0x000fc8000bf05270 */
[----:B------:R-:W-:-:S06]  /*4540*/  USEL UR6, URZ, 0x1, !UP0 ;  /* 0x000000013f067887 */ /* 0x000fcc000c000000 */
[----:B------:R-:W-:-:S13]  /*4550*/  ISETP.NE.AND P0, PT, RZ, UR6, PT ;  /* 0x00000006ff007c0c */ /* 0x000fda000bf05270 */
[----:B------:R-:W-:Y:S05]  /*4560*/  @!P0 BRA `(.L_x_31) ;  /* 0x0000000c00c48947 */ /* 0x000fea0003800000 */
[----:B------:R-:W-:Y:S02]  /*4570*/  WARPGROUP.DEPBAR.LE gsb0, 0x0 ;  /* 0x00008000000079c5 */ /* 0x000fe40000010000 */
[----:B-----5:R-:W-:Y:S01]  /*4580*/  FADD R227, R25, R227 ;  /* 0x000000e319e37221 */ /* 0x020fe20000000000 */
[----:B------:R-:W-:-:S04]  /*4590*/  FADD R228, R24, R228 ;  /* 0x000000e418e47221 */ /* 0x000fc80000000000 */
[----:B------:R2:W-:Y:S04]  /*45a0*/  STL [R1+0x98], R227 ;  /* 0x000098e301007387 */ /* 0x0005e80000100800 */
[----:B--2---:R-:W2:Y:S04]  /*45b0*/  LDL.LU R227, [R1+0x6c] ;  /* 0x00006c0001e37983 */ /* 0x004ea80000300800 */
[----:B--2---:R2:W-:Y:S04]  /*45c0*/  STL [R1+0x9c], R227 ;  /* 0x00009ce301007387 */ /* 0x0045e80000100800 */
        /* <DEDUP_REMOVED lines=52> */
[----:B--2---:R-:W2:Y:S01]  /*4910*/  LDL.LU R227, [R1] ;  /* 0x0000000001e37983 */ /* 0x004ea20000300800 */
[----:B------:R-:W-:Y:S01]  /*4920*/  FADD R226, R26, R226 ;  /* 0x000000e21ae27221 */ /* 0x000fe20000000000 */
        /* <DEDUP_REMOVED lines=97> */
[----:B--2---:R-:W-:-:S05]  /*4f40*/  FADD R227, R124, R227 ;  /* 0x000000e37ce37221 */ /* 0x004fca0000000000 */
[----:B------:R2:W-:Y:S04]  /*4f50*/  STL [R1], R227 ;  /* 0x000000e301007387 */ /* 0x0005e80000100800 */
[----:B--2---:R-:W2:Y:S02]  /*4f60*/  LDL.LU R227, [R1+0x104] ;  /* 0x0001040001e37983 */ /* 0x004ea40000300800 */
[----:B--2---:R-:W-:-:S05]  /*4f70*/  FADD R227, R125, R227 ;  /* 0x000000e37de37221 */ /* 0x004fca0000000000 */
[----:B------:R2:W-:Y:S04]  /*4f80*/  STL [R1+0x4], R227 ;  /* 0x000004e301007387 */ /* 0x0005e80000100800 */
        /* <DEDUP_REMOVED lines=78> */
[----:B--2---:R2:W5:Y:S02]  /*5470*/  LDL.LU R227, [R1+0x98] ;  /* 0x0000980001e37983 */ /* 0x0045640000300800 */
.L_x_31:
[----:B-1----:R-:W-:-:S04]  /*5480*/  IMAD.U32 R229, RZ, RZ, UR26 ;  /* 0x0000001affe57e24 */ /* 0x002fc8000f8e00ff */
[----:B------:R1:W-:Y:S01]  /*5490*/  SYNCS.ARRIVE.TRANS64.A1T0 RZ, [R229+UR28], RZ ;  /* 0x000000ffe5ff79a7 */ /* 0x0003e2000810001c */
[----:B------:R-:W-:Y:S02]  /*54a0*/  WARPGROUP.DEPBAR.LE gsb0, 0x0 ;  /* 0x00008000000079c5 */ /* 0x000fe40000010000 */
[----:B------:R-:W3:Y:S02]  /*54b0*/  LDC R24, c[0x0][0x28c] ;  /* 0x0000a300ff187b82 */ /* 0x000ee40000000800 */
[----:B---3--:R-:W-:-:S13]  /*54c0*/  ISETP.GE.AND P0, PT, R24, 0x1, PT ;  /* 0x000000011800780c */ /* 0x008fda0003f06270 */
[----:B-1----:R-:W-:Y:S05]  /*54d0*/  @!P0 BRA `(.L_x_32) ;  /* 0x0000000000488947 */ /* 0x002fea0003800000 */
[----:B------:R-:W-:-:S06]  /*54e0*/  UISETP.NE.AND UP0, UPT, UR30, 0x3, UPT ;  /* 0x000000031e00788c */ /* 0x000fcc000bf05270 */
[----:B------:R-:W-:-:S13]  /*54f0*/  PLOP3.LUT P0, PT, PT, PT, UP0, 0x80, 0x0 ;  /* 0x000000000000781c */ /* 0x000fda0003f0f008 */
[----:B------:R-:W-:Y:S05]  /*5500*/  @!P0 BRA `(.L_x_33) ;  /* 0x0000000000048947 */ /* 0x000fea0003800000 */
[----:B------:R-:W-:Y:S01]  /*5510*/  BPT.TRAP 0x1 ;  /* 0x000000040000795c */ /* 0x000fe20000300000 */
.L_x_33:
[----:B------:R-:W-:Y:S02]  /*5520*/  UIADD3 UR8, UR19, UR5, URZ ;  /* 0x0000000513087290 */ /* 0x000fe4000fffe03f */
[----:B------:R-:W-:Y:S02]  /*5530*/  UISETP.GT.U32.AND UP0, UPT, UR15, 0x1, UPT ;  /* 0x000000010f00788c */ /* 0x000fe4000bf04070 */
[----:B------:R-:W-:-:S04]  /*5540*/  UIMAD.WIDE.U32 UR6, UR8, 0x24924925, URZ ;  /* 0x24924925080678a5 */ /* 0x000fc8000f8e003f */
[----:B------:R-:W-:Y:S01]  /*5550*/  UIADD3 UR6, UR8, -UR7, URZ ;  /* 0x8000000708067290 */ /* 0x000fe2000fffe03f */
[----:B------:R-:W-:-:S03]  /*5560*/  PLOP3.LUT P0, PT, PT, PT, UP0, 0x80, 0x0 ;  /* 0x000000000000781c */ /* 0x000fc60003f0f008 */
[----:B------:R-:W-:-:S04]  /*5570*/  ULEA.HI UR6, UR6, UR7, URZ, 0x1f ;  /* 0x0000000706067291 */ /* 0x000fc8000f8ff83f */
[----:B------:R-:W-:-:S04]  /*5580*/  USHF.R.U32.HI UR6, URZ, 0x2, UR6 ;  /* 0x000000023f067899 */ /* 0x000fc80008011606 */
[----:B------:R-:W-:-:S04]  /*5590*/  UIMAD UR6, UR6, -0x7, UR8 ;  /* 0xfffffff9060678a4 */ /* 0x000fc8000f8e0208 */
[----:B------:R-:W-:-:S04]  /*55a0*/  ULEA UR6, UR6, UR22, 0x3 ;  /* 0x0000001606067291 */ /* 0x000fc8000f8e183f */
[----:B------:R-:W-:-:S04]  /*55b0*/  UIADD3 UR6, UR6, 0x38, URZ ;  /* 0x0000003806067890 */ /* 0x000fc8000fffe03f */
[----:B------:R-:W-:-:S09]  /*55c0*/  UPRMT UR6, URZ, 0x654, UR6 ;  /* 0x000006543f067896 */ /* 0x000fd20008000006 */
[----:B------:R-:W-:Y:S01]  /*55d0*/  SYNCS.ARRIVE.TRANS64.RED.A1T0 RZ, [UR6], RZ ;  /* 0x000000ffffff79a7 */ /* 0x000fe20008100406 */
[----:B------:R-:W-:Y:S05]  /*55e0*/  @P0 BRA `(.L_x_32) ;  /* 0x0000000000040947 */ /* 0x000fea0003800000 */
[----:B------:R-:W-:Y:S01]  /*55f0*/  BPT.TRAP 0x1 ;  /* 0x000000040000795c */ /* 0x000fe20000300000 */
.L_x_32:
[----:B-----5:R1:W-:Y:S01]  /*5600*/  STL [R1+0x98], R0 ;  /* 0x0000980001007387 */ /* 0x0203e20000100800 */
[----:B------:R-:W-:Y:S01]  /*5610*/  IMAD.U32 R24, RZ, RZ, UR27 ;  /* 0x0000001bff187e24 */ /* 0x000fe2000f8e00ff */
[----:B------:R-:W-:Y:S01]  /*5620*/  UIADD3 UR8, UR29, UR5, URZ ;  /* 0x000000051d087290 */ /* 0x000fe2000fffe03f */
[----:B------:R-:W3:Y:S01]  /*5630*/  LDC R35, c[0x0][0x288] ;  /* 0x0000a200ff237b82 */ /* 0x000ee20000000800 */
[----:B-1----:R-:W4:Y:S02]  /*5640*/  LDL R0, [R1+0x84] ;  /* 0x0000840001007983 */ /* 0x002f240000100800 */
[----:B------:R-:W-:Y:S01]  /*5650*/  SHF.L.U32 R24, R24, 0x1f, RZ ;  /* 0x0000001f18187819 */ /* 0x000fe200000006ff */
[----:B------:R-:W-:Y:S02]  /*5660*/  UISETP.GT.U32.AND UP0, UPT, UR8, 0x6, UPT ;  /* 0x000000060800788c */ /* 0x000fe4000bf04070 */
[----:B------:R-:W-:Y:S01]  /*5670*/  UIMAD.WIDE.U32 UR6, UR8, 0x24924925, URZ ;  /* 0x24924925080678a5 */ /* 0x000fe2000f8e003f */
[----:B------:R-:W1:Y:S01]  /*5680*/  SYNCS.PHASECHK.TRANS64.TRYWAIT P0, [UR18+0x8], R24 ;  /* 0x00000818ff0075a7 */ /* 0x000e620008000152 */
[----:B------:R-:W-:-:S02]  /*5690*/  UISETP.LT.U32.AND UP0, UPT, UR29, 0x7, UP0 ;  /* 0x000000071d00788c */ /* 0x000fc40008701070 */
[----:B------:R-:W-:Y:S02]  /*56a0*/  UIADD3 UR5, UR8, -UR7, URZ ;  /* 0x8000000708057290 */ /* 0x000fe4000fffe03f */
[----:B------:R-:W-:Y:S02]  /*56b0*/  UISETP.GE.U32.AND UP1, UPT, UR29, 0x7, UPT ;  /* 0x000000071d00788c */ /* 0x000fe4000bf26070 */
[----:B------:R-:W-:Y:S02]  /*56c0*/  USEL UR6, URZ, 0x1, !UP0 ;  /* 0x000000013f067887 */ /* 0x000fe4000c000000 */
[----:B------:R-:W-:Y:S02]  /*56d0*/  ULEA.HI UR5, UR5, UR7, URZ, 0x1f ;  /* 0x0000000705057291 */ /* 0x000fe4000f8ff83f */
[----:B------:R-:W-:Y:S02]  /*56e0*/  ULOP3.LUT UR4, UR4, UR6, URZ, 0x3c, !UPT ;  /* 0x0000000604047292 */ /* 0x000fe4000f8e3c3f */
[----:B------:R-:W-:Y:S01]  /*56f0*/  USHF.R.U32.HI UR5, URZ, 0x2, UR5 ;  /* 0x000000023f057899 */ /* 0x000fe20008011605 */
[----:B----4-:R-:W-:-:S02]  /*5700*/  IMAD.SHL.U32 R32, R0, 0x2, RZ ;  /* 0x0000000200207824 */ /* 0x010fc400078e00ff */
[----:B------:R4:W5:Y:S01]  /*5710*/  LDL.LU R0, [R1+0x98] ;  /* 0x0000980001007983 */ /* 0x0009620000300800 */
[----:B------:R-:W-:Y:S02]  /*5720*/  @UP1 ULOP3.LUT UR4, UR4, 0x1, UR5, 0x78, !UPT ;  /* 0x0000000104041892 */ /* 0x000fe4000f8e7805 */
[----:B------:R-:W-:Y:S01]  /*5730*/  UIMAD UR5, UR5, -0x7, UR8 ;  /* 0xfffffff9050578a4 */ /* 0x000fe2000f8e0208 */
[----:B------:R-:W-:Y:S01]  /*5740*/  SHF.R.S32.HI R33, RZ, 0x1f, R32 ;  /* 0x0000001fff217819 */ /* 0x000fe20000011420 */
[----:B-1-3--:R-:W-:Y:S10]  /*5750*/  @!P0 BRA `(.L_x_34) ;  /* 0x000000a800f08947 */ /* 0x00aff40003800000 */
.L_x_323:
[----:B------:R3:W-:Y:S01]  /*5760*/  STL [R1+0xa0], R3 ;  /* 0x0000a00301007387 */ /* 0x0007e20000100800 */
[----:B------:R-:W-:Y:S01]  /*5770*/  ULDC.64 UR6, c[0x0][0x5d0] ;  /* 0x0001740000067ab9 */ /* 0x000fe20000000a00 */
[----:B------:R-:W-:Y:S02]  /*5780*/  ULDC UR8, c[0x0][0x284] ;  /* 0x0000a10000087ab9 */ /* 0x000fe40000000800 */
[----:B---3--:R-:W3:Y:S04]  /*5790*/  LDL.LU R3, [R1+0x80] ;  /* 0x0000800001037983 */ /* 0x008ee80000300800 */
[----:B------:R0:W-:Y:S04]  /*57a0*/  STL [R1+0x9c], R2 ;  /* 0x00009c0201007387 */ /* 0x0001e80000100800 */
[----:B0-----:R-:W2:Y:S04]  /*57b0*/  LDL R2, [R1+0x7c] ;  /* 0x00007c0001027983 */ /* 0x001ea80000100800 */
[----:B-----5:R0:W-:Y:S04]  /*57c0*/  STL [R1+0x98], R0 ;  /* 0x0000980001007387 */ /* 0x0201e80000100800 */
[----:B0-----:R-:W4:Y:S01]  /*57d0*/  LDL R0, [R1+0x70] ;  /* 0x0000700001007983 */ /* 0x001f220000100800 */
[----:B---3--:R-:W-:-:S03]  /*57e0*/  IMAD.SHL.U32 R37, R3, 0x100, RZ ;  /* 0x0000010003257824 */ /* 0x008fc600078e00ff */
[----:B------:R0:W5:Y:S01]  /*57f0*/  LDL.LU R3, [R1+0xa0] ;  /* 0x0000a00001037983 */ /* 0x0001620000300800 */
[----:B--2---:R-:W-:-:S03]  /*5800*/  IMAD.SHL.U32 R34, R2, 0x40, RZ ;  /* 0x0000004002227824 */ /* 0x004fc600078e00ff */
[----:B------:R0:W5:Y:S01]  /*5810*/  LDL.LU R2, [R1+0x9c] ;  /* 0x00009c0001027983 */ /* 0x0001620000300800 */
[----:B----4-:R-:W-:Y:S01]  /*5820*/  SHF.R.S32.HI R38, RZ, 0x1f, R0 ;  /* 0x0000001fff267819 */ /* 0x010fe20000011400 */
[----:B-1----:R-:W-:-:S04]  /*5830*/  IMAD.WIDE.U32 R24, R0, UR6, R32 ;  /* 0x0000000600187c25 */ /* 0x002fc8000f8e0020 */
[----:B------:R-:W-:-:S04]  /*5840*/  IMAD R26, R38, UR6, RZ ;  /* 0x00000006261a7c24 */ /* 0x000fc8000f8e02ff */
[----:B------:R-:W-:Y:S02]  /*5850*/  IMAD R27, R0, UR7, R26 ;  /* 0x00000007001b7c24 */ /* 0x000fe4000f8e021a */
[----:B------:R0:W5:Y:S01]  /*5860*/  LDL.LU R0, [R1+0x98] ;  /* 0x0000980001007983 */ /* 0x0001620000300800 */
[----:B------:R-:W-:-:S04]  /*5870*/  ISETP.GE.AND P0, PT, R34, UR8, PT ;  /* 0x0000000822007c0c */ /* 0x000fc8000bf06270 */
[C---:B------:R-:W-:Y:S02]  /*5880*/  ISETP.GE.OR P0, PT, R37.reuse, R35, P0 ;  /* 0x000000232500720c */ /* 0x040fe40000706670 */
[----:B------:R-:W-:Y:S02]  /*5890*/  SHF.R.S32.HI R36, RZ, 0x1f, R37 ;  /* 0x0000001fff247819 */ /* 0x000fe40000011425 */
[----:B------:R-:W-:-:S04]  /*58a0*/  IADD3 R24, P1, R37, R24, RZ ;  /* 0x0000001825187210 */ /* 0x000fc80007f3e0ff */
[----:B------:R-:W-:-:S05]  /*58b0*/  IADD3.X R25, R36, R25, R27, P1, !PT ;  /* 0x0000001924197210 */ /* 0x000fca0000ffe41b */
[----:B0-----:R-:W-:Y:S05]  /*58c0*/  @P0 BRA `(.L_x_35) ;  /* 0x0000008c00d40947 */ /* 0x001fea0003800000 */
[----:B------:R0:W-:Y:S01]  /*58d0*/  STL.64 [R1+0xa8], R4 ;  /* 0x0000a80401007387 */ /* 0x0001e20000100a00 */
[----:B------:R-:W1:Y:S01]  /*58e0*/  LDC.64 R28, c[0x0][0x5c8] ;  /* 0x00017200ff1c7b82 */ /* 0x000e620000000a00 */
[----:B------:R-:W-:Y:S02]  /*58f0*/  ULDC.64 UR6, c[0x0][0x5c0] ;  /* 0x0001700000067ab9 */ /* 0x000fe40000000a00 */
[----:B0-----:R-:W2:Y:S04]  /*5900*/  LDL.64 R4, [R1+0x88] ;  /* 0x0000880001047983 */ /* 0x001ea80000100a00 */
[----:B-----5:R0:W-:Y:S04]  /*5910*/  STL [R1+0xa0], R3 ;  /* 0x0000a00301007387 */ /* 0x0201e80000100800 */
[----:B0-----:R-:W2:Y:S04]  /*5920*/  LDL.LU R3, [R1+0x7c] ;  /* 0x00007c0001037983 */ /* 0x001ea80000300800 */
[----:B------:R0:W-:Y:S04]  /*5930*/  STL [R1+0x9c], R2 ;  /* 0x00009c0201007387 */ /* 0x0001e80000100800 */
[----:B0-----:R-:W3:Y:S04]  /*5940*/  LDL R2, [R1+0x84] ;  /* 0x0000840001027983 */ /* 0x001ee80000100800 */
[----:B------:R0:W-:Y:S04]  /*5950*/  STL [R1+0x98], R0 ;  /* 0x0000980001007387 */ /* 0x0001e80000100800 */
[----:B0-----:R-:W4:Y:S01]  /*5960*/  LDL R0, [R1+0x90] ;  /* 0x0000900001007983 */ /* 0x001f220000100800 */
[----:B--2---:R-:W-:-:S03]  /*5970*/  IMAD.WIDE R30, R3, 0x40, R4 ;  /* 0x00000040031e7825 */ /* 0x004fc600078e0204 */
[----:B------:R0:W5:Y:S01]  /*5980*/  LDL.LU.64 R4, [R1+0xa8] ;  /* 0x0000a80001047983 */ /* 0x0001620000300a00 */
[-C--:B-1----:R-:W-:Y:S02]  /*5990*/  IMAD R26, R31, R28.reuse, RZ ;  /* 0x0000001c1f1a7224 */ /* 0x082fe400078e02ff */
[C---:B------:R-:W-:Y:S01]  /*59a0*/  IMAD.WIDE.U32 R24, R30.reuse, R28, R24 ;  /* 0x0000001c1e187225 */ /* 0x040fe200078e0018 */
[----:B------:R0:W5:Y:S03]  /*59b0*/  LDL.LU R3, [R1+0xa0] ;  /* 0x0000a00001037983 */ /* 0x0001660000300800 */
[----:B------:R-:W-:Y:S01]  /*59c0*/  IMAD R27, R30, R29, R26 ;  /* 0x0000001d1e1b7224 */ /* 0x000fe200078e021a */
[----:B------:R-:W-:Y:S02]  /*59d0*/  LEA R26, P0, R28, R24, 0x3 ;  /* 0x000000181c1a7211 */ /* 0x000fe400078018ff */
[----:B------:R-:W-:Y:S01]  /*59e0*/  IADD3 R24, P1, R24, UR6, RZ ;  /* 0x0000000618187c10 */ /* 0x000fe2000ff3e0ff */
[----:B------:R-:W-:Y:S01]  /*59f0*/  IMAD.IADD R27, R25, 0x1, R27 ;  /* 0x00000001191b7824 */ /* 0x000fe200078e021b */
[----:B------:R-:W-:-:S04]  /*5a00*/  IADD3 R26, P3, R26, UR6, RZ ;  /* 0x000000061a1a7c10 */ /* 0x000fc8000ff7e0ff */
[----:B------:R-:W-:Y:S01]  /*5a10*/  LEA.HI.X R29, R28, R27, R29, 0x3, P0 ;  /* 0x0000001b1c1d7211 */ /* 0x000fe200000f1c1d */
[----:B---3--:R-:W-:Y:S01]  /*5a20*/  IMAD R28, R2, -0x2, R35 ;  /* 0xfffffffe021c7824 */ /* 0x008fe200078e0223 */
[----:B------:R-:W-:Y:S01]  /*5a30*/  FSETP.NEU.AND P0, PT, RZ, UR31, PT ;  /* 0x0000001fff007c0b */ /* 0x000fe2000bf0d000 */
[----:B------:R0:W5:Y:S01]  /*5a40*/  LDL.LU R2, [R1+0x9c] ;  /* 0x00009c0001027983 */ /* 0x0001620000300800 */
[----:B------:R-:W-:Y:S01]  /*5a50*/  IADD3.X R25, R27, UR7, RZ, P1, !PT ;  /* 0x000000071b197c10 */ /* 0x000fe20008ffe4ff */
[----:B------:R-:W-:Y:S01]  /*5a60*/  BSSY B0, `(.L_x_35) ;  /* 0x00008db000007945 */ /* 0x000fe20003800000 */
[----:B------:R-:W-:Y:S01]  /*5a70*/  IADD3.X R27, R29, UR7, RZ, P3, !PT ;  /* 0x000000071d1b7c10 */ /* 0x000fe20009ffe4ff */
[----:B----4-:R-:W-:Y:S02]  /*5a80*/  IMAD.IADD R39, R0, 0x1, -R34 ;  /* 0x0000000100277824 */ /* 0x010fe400078e0a22 */
[----:B------:R0:W5:Y:S01]  /*5a90*/  LDL.LU R0, [R1+0x98] ;  /* 0x0000980001007983 */ /* 0x0001620000300800 */
[----:B------:R-:W-:-:S05]  /*5aa0*/  IMAD.IADD R34, R28, 0x1, -R37 ;  /* 0x000000011c227824 */ /* 0x000fca00078e0a25 */
[----:B------:R-:W-:Y:S05]  /*5ab0*/  @!P0 BRA `(.L_x_36) ;  /* 0x0000006800dc8947 */ /* 0x000fea0003800000 */
[----:B-----5:R1:W-:Y:S01]  /*5ac0*/  STL [R1+0x98], R0 ;  /* 0x0000980001007387 */ /* 0x0203e20000100800 */
[----:B------:R-:W-:Y:S01]  /*5ad0*/  ULDC.64 UR6, c[0x0][0x5b8] ;  /* 0x00016e0000067ab9 */ /* 0x000fe20000000a00 */
[----:B------:R-:W-:Y:S02]  /*5ae0*/  ULDC.64 UR8, c[0x0][0x5a8] ;  /* 0x00016a0000087ab9 */ /* 0x000fe40000000a00 */
[----:B-1----:R-:W2:Y:S01]  /*5af0*/  LDL.LU R0, [R1+0x70] ;  /* 0x0000700001007983 */ /* 0x002ea20000300800 */
[----:B------:R-:W-:Y:S01]  /*5b00*/  IMAD R28, R38, UR6, RZ ;  /* 0x00000006261c7c24 */ /* 0x000fe2000f8e02ff */
[----:B------:R-:W-:Y:S01]  /*5b10*/  BSSY B1, `(.L_x_37) ;  /* 0x0000011000017945 */ /* 0x000fe20003800000 */
[----:B--2---:R-:W-:-:S04]  /*5b20*/  IMAD.WIDE.U32 R32, R0, UR6, R32 ;  /* 0x0000000600207c25 */ /* 0x004fc8000f8e0020 */
[----:B------:R-:W-:Y:S01]  /*5b30*/  IMAD R29, R0, UR7, R28 ;  /* 0x00000007001d7c24 */ /* 0x000fe2000f8e021c */
[----:B------:R-:W-:Y:S01]  /*5b40*/  IADD3 R32, P0, R37, R32, RZ ;  /* 0x0000002025207210 */ /* 0x000fe20007f1e0ff */
[----:B------:R1:W5:Y:S01]  /*5b50*/  LDL.LU R0, [R1+0x98] ;  /* 0x0000980001007983 */ /* 0x0003620000300800 */
[----:B------:R-:W-:Y:S02]  /*5b60*/  ULDC.64 UR6, c[0x0][0x5b0] ;  /* 0x00016c0000067ab9 */ /* 0x000fe40000000a00 */
[----:B------:R-:W-:Y:S01]  /*5b70*/  IADD3.X R33, R36, R33, R29, P0, !PT ;  /* 0x0000002124217210 */ /* 0x000fe200007fe41d */
[----:B------:R-:W-:Y:S01]  /*5b80*/  IMAD R35, R31, UR6, RZ ;  /* 0x000000061f237c24 */ /* 0x000fe2000f8e02ff */
[----:B------:R-:W-:Y:S01]  /*5b90*/  ISETP.GE.AND P0, PT, R39, 0x1, PT ;  /* 0x000000012700780c */ /* 0x000fe20003f06270 */
[----:B------:R-:W-:-:S03]  /*5ba0*/  IMAD.WIDE.U32 R28, R30, UR6, R32 ;  /* 0x000000061e1c7c25 */ /* 0x000fc6000f8e0020 */
[----:B------:R-:W-:Y:S01]  /*5bb0*/  ISETP.LT.OR P4, PT, R34, 0x1, !P0 ;  /* 0x000000012200780c */ /* 0x000fe20004781670 */
[----:B------:R-:W-:Y:S01]  /*5bc0*/  IMAD R35, R30, UR7, R35 ;  /* 0x000000071e237c24 */ /* 0x000fe2000f8e0223 */
[----:B------:R-:W-:-:S04]  /*5bd0*/  IADD3 R28, P1, R28, UR8, RZ ;  /* 0x000000081c1c7c10 */ /* 0x000fc8000ff3e0ff */
[--C-:B------:R-:W-:Y:S02]  /*5be0*/  IADD3.X R29, R29, UR9, R35.reuse, P1, !PT ;  /* 0x000000091d1d7c10 */ /* 0x100fe40008ffe423 */
[----:B------:R-:W-:-:S05]  /*5bf0*/  PRMT R35, RZ, 0x7610, R35 ;  /* 0x00007610ff237816 */ /* 0x000fca0000000023 */
[----:B-1----:R-:W-:Y:S05]  /*5c00*/  @P4 BRA `(.L_x_38) ;  /* 0x0000000000044947 */ /* 0x002fea0003800000 */
[----:B------:R1:W5:Y:S02]  /*5c10*/  LDG.E.U8 R35, desc[UR20][R28.64] ;  /* 0x000000141c237981 */ /* 0x000364000c1e1100 */
.L_x_38:
[----:B------:R-:W-:Y:S05]  /*5c20*/  BSYNC B1 ;  /* 0x0000000000017941 */ /* 0x000fea0003800000 */
.L_x_37:
[----:B-----5:R-:W-:Y:S01]  /*5c30*/  LOP3.LUT R35, R35, 0xff, RZ, 0xc0, !PT ;  /* 0x000000ff23237812 */ /* 0x020fe200078ec0ff */
[----:B------:R-:W-:Y:S01]  /*5c40*/  BSSY B1, `(.L_x_39) ;  /* 0x000000b000017945 */ /* 0x000fe20003800000 */
[----:B------:R-:W-:Y:S02]  /*5c50*/  ISETP.LT.OR P3, PT, R34, 0x2, !P0 ;  /* 0x000000022200780c */ /* 0x000fe40004761670 */
[----:B------:R-:W-:-:S05]  /*5c60*/  F2FP.F16.E4M3.UNPACK_B R35, R35 ;  /* 0x00000023ff23723e */ /* 0x000fca00020006ff */
[----:B------:R-:W-:-:S05]  /*5c70*/  HADD2.F32 R35, -RZ, R35.H0_H0 ;  /* 0x20000023ff237230 */ /* 0x000fca0000004100 */
[----:B------:R-:W-:-:S04]  /*5c80*/  FMUL R35, R35, UR31 ;  /* 0x0000001f23237c20 */ /* 0x000fc80008400000 */
[----:B------:R-:W-:-:S05]  /*5c90*/  FFMA R35, R228, UR32, R35 ;  /* 0x00000020e4237c23 */ /* 0x000fca0008000023 */
[----:B------:R-:W-:Y:S02]  /*5ca0*/  F2FP.SATFINITE.E4M3.F32.PACK_AB_MERGE_C R37, RZ, R35, RZ ;  /* 0x00000023ff25723e */ /* 0x000fe400048070ff */
[----:B------:R-:W-:-:S03]  /*5cb0*/  PRMT R35, RZ, 0x7610, R35 ;  /* 0x00007610ff237816 */ /* 0x000fc60000000023 */
[----:B------:R2:W-:Y:S01]  /*5cc0*/  @!P4 STG.E.U8 desc[UR20][R24.64], R37 ;  /* 0x000000251800c986 */ /* 0x0005e2000c101114 */
[----:B------:R-:W-:Y:S05]  /*5cd0*/  @P3 BRA `(.L_x_40) ;  /* 0x0000000000043947 */ /* 0x000fea0003800000 */
[----:B------:R3:W5:Y:S02]  /*5ce0*/  LDG.E.U8 R35, desc[UR20][R28.64+0x1] ;  /* 0x000001141c237981 */ /* 0x000764000c1e1100 */
.L_x_40:
[----:B------:R-:W-:Y:S05]  /*5cf0*/  BSYNC B1 ;  /* 0x0000000000017941 */ /* 0x000fea0003800000 */
.L_x_39:
[----:B-----5:R-:W-:Y:S01]  /*5d00*/  LOP3.LUT R35, R35, 0xff, RZ, 0xc0, !PT ;  /* 0x000000ff23237812 */ /* 0x020fe200078ec0ff */
[----:B------:R-:W-:Y:S01]  /*5d10*/  BSSY B1, `(.L_x_41) ;  /* 0x0000013000017945 */ /* 0x000fe20003800000 */
[----:B--2---:R-:W-:Y:S02]  /*5d20*/  IADD3 R37, P1, R30, 0x8, RZ ;  /* 0x000000081e257810 */ /* 0x004fe40007f3e0ff */
[----:B------:R-:W-:-:S03]  /*5d30*/  F2FP.F16.E4M3.UNPACK_B R35, R35 ;  /* 0x00000023ff23723e */ /* 0x000fc600020006ff */
[----:B------:R-:W-:Y:S01]  /*5d40*/  IMAD.X R31, RZ, RZ, R31, P1 ;  /* 0x000000ffff1f7224 */ /* 0x000fe200008e061f */
[----:B------:R-:W-:Y:S01]  /*5d50*/  ISETP.GE.AND P1, PT, R39, 0x9, PT ;  /* 0x000000092700780c */ /* 0x000fe20003f26270 */
[----:B------:R-:W-:Y:S02]  /*5d60*/  HADD2.F32 R35, -RZ, R35.H0_H0 ;  /* 0x20000023ff237230 */ /* 0x000fe40000004100 */
[----:B------:R-:W-:Y:S01]  /*5d70*/  IMAD R36, R31, UR6, RZ ;  /* 0x000000061f247c24 */ /* 0x000fe2000f8e02ff */
[----:B------:R-:W-:Y:S01]  /*5d80*/  ISETP.LT.OR P5, PT, R34, 0x1, !P1 ;  /* 0x000000012200780c */ /* 0x000fe20004fa1670 */
[----:B------:R-:W-:-:S04]  /*5d90*/  IMAD.WIDE.U32 R32, R37, UR6, R32 ;  /* 0x0000000625207c25 */ /* 0x000fc8000f8e0020 */
[----:B------:R-:W-:Y:S01]  /*5da0*/  FMUL R30, R35, UR31 ;  /* 0x0000001f231e7c20 */ /* 0x000fe20008400000 */
[----:B------:R-:W-:-:S03]  /*5db0*/  IMAD R37, R37, UR7, R36 ;  /* 0x0000000725257c24 */ /* 0x000fc6000f8e0224 */
[----:B------:R-:W-:Y:S01]  /*5dc0*/  FFMA R227, R227, UR32, R30 ;  /* 0x00000020e3e37c23 */ /* 0x000fe2000800001e */
[----:B------:R-:W-:Y:S02]  /*5dd0*/  IADD3 R30, P4, R32, UR8, RZ ;  /* 0x00000008201e7c10 */ /* 0x000fe4000ff9e0ff */
[----:B------:R-:W-:Y:S02]  /*5de0*/  PRMT R32, RZ, 0x7610, R32 ;  /* 0x00007610ff207816 */ /* 0x000fe40000000020 */
[----:B------:R-:W-:Y:S02]  /*5df0*/  F2FP.SATFINITE.E4M3.F32.PACK_AB_MERGE_C R227, RZ, R227, RZ ;  /* 0x000000e3ffe3723e */ /* 0x000fe400048070ff */
[----:B------:R-:W-:-:S03]  /*5e00*/  IADD3.X R31, R33, UR9, R37, P4, !PT ;  /* 0x00000009211f7c10 */ /* 0x000fc6000a7fe425 */
[----:B------:R2:W-:Y:S01]  /*5e10*/  @!P3 STG.E.U8 desc[UR20][R24.64+0x1], R227 ;  /* 0x000001e31800b986 */ /* 0x0005e2000c101114 */
[----:B------:R-:W-:Y:S05]  /*5e20*/  @P5 BRA `(.L_x_42) ;  /* 0x0000000000045947 */ /* 0x000fea0003800000 */
[----:B------:R4:W5:Y:S02]  /*5e30*/  LDG.E.U8 R32, desc[UR20][R30.64] ;  /* 0x000000141e207981 */ /* 0x000964000c1e1100 */
.L_x_42:
[----:B------:R-:W-:Y:S05]  /*5e40*/  BSYNC B1 ;  /* 0x0000000000017941 */ /* 0x000fea0003800000 */
.L_x_41:
[----:B-----5:R-:W-:Y:S01]  /*5e50*/  LOP3.LUT R32, R32, 0xff, RZ, 0xc0, !PT ;  /* 0x000000ff20207812 */ /* 0x020fe200078ec0ff */
[----:B------:R-:W-:Y:S01]  /*5e60*/  BSSY B1, `(.L_x_43) ;  /* 0x000000b000017945 */ /* 0x000fe20003800000 */
[----:B------:R-:W-:Y:S02]  /*5e70*/  ISETP.LT.OR P3, PT, R34, 0x2, !P1 ;  /* 0x000000022200780c */ /* 0x000fe40004f61670 */
[----:B------:R-:W-:-:S05]  /*5e80*/  F2FP.F16.E4M3.UNPACK_B R32, R32 ;  /* 0x00000020ff20723e */ /* 0x000fca00020006ff */
[----:B------:R-:W-:-:S05]  /*5e90*/  HADD2.F32 R32, -RZ, R32.H0_H0 ;  /* 0x20000020ff207230 */ /* 0x000fca0000004100 */
[----:B------:R-:W-:Y:S01]  /*5ea0*/  FMUL R33, R32, UR31 ;  /* 0x0000001f20217c20 */ /* 0x000fe20008400000 */
[----:B------:R-:W-:-:S03]  /*5eb0*/  PRMT R32, RZ, 0x7610, R32 ;  /* 0x00007610ff207816 */ /* 0x000fc60000000020 */
[----:B------:R-:W-:-:S05]  /*5ec0*/  FFMA R33, R226, UR32, R33 ;  /* 0x00000020e2217c23 */ /* 0x000fca0008000021 */
[----:B------:R-:W-:-:S05]  /*5ed0*/  F2FP.SATFINITE.E4M3.F32.PACK_AB_MERGE_C R33, RZ, R33, RZ ;  /* 0x00000021ff21723e */ /* 0x000fca00048070ff */
[----:B------:R0:W-:Y:S01]  /*5ee0*/  @!P5 STG.E.U8 desc[UR20][R26.64], R33 ;  /* 0x000000211a00d986 */ /* 0x0001e2000c101114 */
[----:B------:R-:W-:Y:S05]  /*5ef0*/  @P3 BRA `(.L_x_44) ;  /* 0x0000000000043947 */ /* 0x000fea0003800000 */
[----:B------:R0:W5:Y:S02]  /*5f00*/  LDG.E.U8 R32, desc[UR20][R30.64+0x1] ;  /* 0x000001141e207981 */ /* 0x000164000c1e1100 */
.L_x_44:
[----:B------:R-:W-:Y:S05]  /*5f10*/  BSYNC B1 ;  /* 0x0000000000017941 */ /* 0x000fea0003800000 */
.L_x_43:
[----:B-----5:R-:W-:Y:S01]  /*5f20*/  LOP3.LUT R32, R32, 0xff, RZ, 0xc0, !PT ;  /* 0x000000ff20207812 */ /* 0x020fe200078ec0ff */
[----:B------:R-:W-:Y:S01]  /*5f30*/  BSSY B1, `(.L_x_45) ;  /* 0x000000b000017945 */ /* 0x000fe20003800000 */
[----:B------:R-:W-:Y:S02]  /*5f40*/  ISETP.LT.OR P4, PT, R34, 0x9, !P0 ;  /* 0x000000092200780c */ /* 0x000fe40004781670 */
[----:B------:R-:W-:-:S05]  /*5f50*/  F2FP.F16.E4M3.UNPACK_B R32, R32 ;  /* 0x00000020ff20723e */ /* 0x000fca00020006ff */
[----:B------:R-:W-:-:S05]  /*5f60*/  HADD2.F32 R32, -RZ, R32.H0_H0 ;  /* 0x20000020ff207230 */ /* 0x000fca0000004100 */
[----:B------:R-:W-:-:S04]  /*5f70*/  FMUL R32, R32, UR31 ;  /* 0x0000001f20207c20 */ /* 0x000fc80008400000 */
[----:B------:R-:W-:-:S05]  /*5f80*/  FFMA R32, R225, UR32, R32 ;  /* 0x00000020e1207c23 */ /* 0x000fca0008000020 */
[----:B0-----:R-:W-:Y:S02]  /*5f90*/  F2FP.SATFINITE.E4M3.F32.PACK_AB_MERGE_C R33, RZ, R32, RZ ;  /* 0x00000020ff21723e */ /* 0x001fe400048070ff */
[----:B------:R-:W-:-:S03]  /*5fa0*/  PRMT R32, RZ, 0x7610, R32 ;  /* 0x00007610ff207816 */ /* 0x000fc60000000020 */
[----:B------:R0:W-:Y:S01]  /*5fb0*/  @!P3 STG.E.U8 desc[UR20][R26.64+0x1], R33 ;  /* 0x000001211a00b986 */ /* 0x0001e2000c101114 */
[----:B------:R-:W-:Y:S05]  /*5fc0*/  @P4 BRA `(.L_x_46) ;  /* 0x0000000000044947 */ /* 0x000fea0003800000 */
[----:B------:R0:W5:Y:S02]  /*5fd0*/  LDG.E.U8 R32, desc[UR20][R28.64+0x8] ;  /* 0x000008141c207981 */ /* 0x000164000c1e1100 */
.L_x_46:
[----:B------:R-:W-:Y:S05]  /*5fe0*/  BSYNC B1 ;  /* 0x0000000000017941 */ /* 0x000fea0003800000 */
.L_x_45:
[----:B-----5:R-:W-:Y:S01]  /*5ff0*/  LOP3.LUT R32, R32, 0xff, RZ, 0xc0, !PT ;  /* 0x000000ff20207812 */ /* 0x020fe200078ec0ff */
[----:B------:R-:W-:Y:S01]  /*6000*/  BSSY B1, `(.L_x_47) ;  /* 0x000000b000017945 */ /* 0x000fe20003800000 */
[----:B------:R-:W-:Y:S02]  /*6010*/  ISETP.LT.OR P3, PT, R34, 0xa, !P0 ;  /* 0x0000000a2200780c */ /* 0x000fe40004761670 */
[----:B------:R-:W-:-:S05]  /*6020*/  F2FP.F16.E4M3.UNPACK_B R32, R32 ;  /* 0x00000020ff20723e */ /* 0x000fca00020006ff */
[----:B------:R-:W-:-:S05]  /*6030*/  HADD2.F32 R32, -RZ, R32.H0_H0 ;  /* 0x20000020ff207230 */ /* 0x000fca0000004100 */
[----:B0-----:R-:W-:Y:S01]  /*6040*/  FMUL R33, R32, UR31 ;  /* 0x0000001f20217c20 */ /* 0x001fe20008400000 */
[----:B------:R-:W-:-:S03]  /*6050*/  PRMT R32, RZ, 0x7610, R32 ;  /* 0x00007610ff207816 */ /* 0x000fc60000000020 */
[----:B------:R-:W-:-:S05]  /*6060*/  FFMA R33, R224, UR32, R33 ;  /* 0x00000020e0217c23 */ /* 0x000fca0008000021 */
[----:B------:R-:W-:-:S05]  /*6070*/  F2FP.SATFINITE.E4M3.F32.PACK_AB_MERGE_C R33, RZ, R33, RZ ;  /* 0x00000021ff21723e */ /* 0x000fca00048070ff */
[----:B------:R0:W-:Y:S01]  /*6080*/  @!P4 STG.E.U8 desc[UR20][R24.64+0x8], R33 ;  /* 0x000008211800c986 */ /* 0x0001e2000c101114 */
[----:B------:R-:W-:Y:S05]  /*6090*/  @P3 BRA `(.L_x_48) ;  /* 0x0000000000043947 */ /* 0x000fea0003800000 */
[----:B------:R0:W5:Y:S02]  /*60a0*/  LDG.E.U8 R32, desc[UR20][R28.64+0x9] ;  /* 0x000009141c207981 */ /* 0x000164000c1e1100 */
.L_x_48:
[----:B------:R-:W-:Y:S05]  /*60b0*/  BSYNC B1 ;  /* 0x0000000000017941 */ /* 0x000fea0003800000 */
.L_x_47:
        /* <DEDUP_REMOVED lines=12> */
.L_x_50:
[----:B------:R-:W-:Y:S05]  /*6180*/  BSYNC B1 ;  /* 0x0000000000017941 */ /* 0x000fea0003800000 */
.L_x_49:
        /* <DEDUP_REMOVED lines=12> */
.L_x_52:
[----:B------:R-:W-:Y:S05]  /*6250*/  BSYNC B1 ;  /* 0x0000000000017941 */ /* 0x000fea0003800000 */
.L_x_51:
        /* <DEDUP_REMOVED lines=12> */
.L_x_54:
[----:B------:R-:W-:Y:S05]  /*6320*/  BSYNC B1 ;  /* 0x0000000000017941 */ /* 0x000fea0003800000 */
.L_x_53:
        /* <DEDUP_REMOVED lines=12> */
.L_x_56:
[----:B------:R-:W-:Y:S05]  /*63f0*/  BSYNC B1 ;  /* 0x0000000000017941 */ /* 0x000fea0003800000 */
.L_x_55:
        /* <DEDUP_REMOVED lines=12> */
.L_x_58:
[----:B------:R-:W-:Y:S05]  /*64c0*/  BSYNC B1 ;  /* 0x0000000000017941 */ /* 0x000fea0003800000 */
.L_x_57:
        /* <DEDUP_REMOVED lines=12> */
.L_x_60:
[----:B------:R-:W-:Y:S05]  /*6590*/  BSYNC B1 ;  /* 0x0000000000017941 */ /* 0x000fea0003800000 */
.L_x_59:
        /* <DEDUP_REMOVED lines=12> */
.L_x_62:
[----:B------:R-:W-:Y:S05]  /*6660*/  BSYNC B1 ;  /* 0x0000000000017941 */ /* 0x000fea0003800000 */
.L_x_61:
        /* <DEDUP_REMOVED lines=12> */
.L_x_64:
[----:B------:R-:W-:Y:S05]  /*6730*/  BSYNC B1 ;  /* 0x0000000000017941 */ /* 0x000fea0003800000 */
.L_x_63:
        /* <DEDUP_REMOVED lines=12> */
.L_x_66:
[----:B------:R-:W-:Y:S05]  /*6800*/  BSYNC B1 ;  /* 0x0000000000017941 */ /* 0x000fea0003800000 */
.L_x_65:
        /* <DEDUP_REMOVED lines=12> */
.L_x_68:
[----:B------:R-:W-:Y:S05]  /*68d0*/  BSYNC B1 ;  /* 0x0000000000017941 */ /* 0x000fea0003800000 */
.L_x_67:
        /* <DEDUP_REMOVED lines=12> */
.L_x_70:
[----:B------:R-:W-:Y:S05]  /*69a0*/  BSYNC B1 ;  /* 0x0000000000017941 */ /* 0x000fea0003800000 */
.L_x_69:
        /* <DEDUP_REMOVED lines=12> */
.L_x_72:
[----:B------:R-:W-:Y:S05]  /*6a70*/  BSYNC B1 ;  /* 0x0000000000017941 */ /* 0x000fea0003800000 */
.L_x_71:
        /* <DEDUP_REMOVED lines=12> */
.L_x_74:
[----:B------:R-:W-:Y:S05]  /*6b40*/  BSYNC B1 ;  /* 0x0000000000017941 */ /* 0x000fea0003800000 */
.L_x_73:
        /* <DEDUP_REMOVED lines=12> */
.L_x_76:
[----:B------:R-:W-:Y:S05]  /*6c10*/  BSYNC B1 ;  /* 0x0000000000017941 */ /* 0x000fea0003800000 */
.L_x_75:
        /* <DEDUP_REMOVED lines=12> */
.L_x_78:
[----:B------:R-:W-:Y:S05]  /*6ce0*/  BSYNC B1 ;  /* 0x0000000000017941 */ /* 0x000fea0003800000 */
.L_x_77:
        /* <DEDUP_REMOVED lines=12> */
.L_x_80:
[----:B------:R-:W-:Y:S05]  /*6db0*/  BSYNC B1 ;  /* 0x0000000000017941 */ /* 0x000fea0003800000 */
.L_x_79:
        /* <DEDUP_REMOVED lines=12> */
.L_x_82:
[----:B------:R-:W-:Y:S05]  /*6e80*/  BSYNC B1 ;  /* 0x0000000000017941 */ /* 0x000fea0003800000 */
.L_x_81:
        /* <DEDUP_REMOVED lines=12> */
.L_x_84:
[----:B------:R-:W-:Y:S05]  /*6f50*/  BSYNC B1 ;  /* 0x0000000000017941 */ /* 0x000fea0003800000 */
.L_x_83:
        /* <DEDUP_REMOVED lines=12> */
.L_x_86:
[----:B------:R-:W-:Y:S05]  /*7020*/  BSYNC B1 ;  /* 0x0000000000017941 */ /* 0x000fea0003800000 */
.L_x_85:
        /* <DEDUP_REMOVED lines=12> */
.L_x_88:
[----:B------:R-:W-:Y:S05]  /*70f0*/  BSYNC B1 ;  /* 0x0000000000017941 */ /* 0x000fea0003800000 */
.L_x_87:
        /* <DEDUP_REMOVED lines=12> */
.L_x_90:
[----:B------:R-:W-:Y:S05]  /*71c0*/  BSYNC B1 ;  /* 0x0000000000017941 */ /* 0x000fea0003800000 */
.L_x_89:
        /* <DEDUP_REMOVED lines=12> */
.L_x_92:
[----:B------:R-:W-:Y:S05]  /*7290*/  BSYNC B1 ;  /* 0x0000000000017941 */ /* 0x000fea0003800000 */
.L_x_91:
        /* <DEDUP_REMOVED lines=12> */
.L_x_94:
[----:B------:R-:W-:Y:S05]  /*7360*/  BSYNC B1 ;  /* 0x0000000000017941 */ /* 0x000fea0003800000 */
.L_x_93:
        /* <DEDUP_REMOVED lines=12> */
.L_x_96:
[----:B------:R-:W-:Y:S05]  /*7430*/  BSYNC B1 ;  /* 0x0000000000017941 */ /* 0x000fea0003800000 */
.L_x_95:
        /* <DEDUP_REMOVED lines=12> */
.L_x_98:
[----:B------:R-:W-:Y:S05]  /*7500*/  BSYNC B1 ;  /* 0x0000000000017941 */ /* 0x000fea0003800000 */
.L_x_97:
        /* <DEDUP_REMOVED lines=12> */
.L_x_100:
[----:B------:R-:W-:Y:S05]  /*75d0*/  BSYNC B1 ;  /* 0x0000000000017941 */ /* 0x000fea0003800000 */
.L_x_99:
        /* <DEDUP_REMOVED lines=12> */
.L_x_102:
[----:B------:R-:W-:Y:S05]  /*76a0*/  BSYNC B1 ;  /* 0x0000000000017941 */ /* 0x000fea0003800000 */
.L_x_101:
        /* <DEDUP_REMOVED lines=12> */
.L_x_104:
[----:B------:R-:W-:Y:S05]  /*7770*/  BSYNC B1 ;  /* 0x0000000000017941 */ /* 0x000fea0003800000 */
.L_x_103:
        /* <DEDUP_REMOVED lines=12> */
.L_x_106:
[----:B------:R-:W-:Y:S05]  /*7840*/  BSYNC B1 ;  /* 0x0000000000017941 */ /* 0x000fea0003800000 */
.L_x_105:
        /* <DEDUP_REMOVED lines=12> */
.L_x_108:
[----:B------:R-:W-:Y:S05]  /*7910*/  BSYNC B1 ;  /* 0x0000000000017941 */ /* 0x000fea0003800000 */
.L_x_107:
        /* <DEDUP_REMOVED lines=12> */
.L_x_110:
[----:B------:R-:W-:Y:S05]  /*79e0*/  BSYNC B1 ;  /* 0x0000000000017941 */ /* 0x000fea0003800000 */
.L_x_109:
        /* <DEDUP_REMOVED lines=12> */
.L_x_112:
[----:B------:R-:W-:Y:S05]  /*7ab0*/  BSYNC B1 ;  /* 0x0000000000017941 */ /* 0x000fea0003800000 */
.L_x_111:
        /* <DEDUP_REMOVED lines=12> */
.L_x_114:
[----:B------:R-:W-:Y:S05]  /*7b80*/  BSYNC B1 ;  /* 0x0000000000017941 */ /* 0x000fea0003800000 */
.L_x_113:
        /* <DEDUP_REMOVED lines=12> */
.L_x_116:
[----:B------:R-:W-:Y:S05]  /*7c50*/  BSYNC B1 ;  /* 0x0000000000017941 */ /* 0x000fea0003800000 */
.L_x_115:
        /* <DEDUP_REMOVED lines=12> */
.L_x_118:
[----:B------:R-:W-:Y:S05]  /*7d20*/  BSYNC B1 ;  /* 0x0000000000017941 */ /* 0x000fea0003800000 */
.L_x_117:
        /* <DEDUP_REMOVED lines=12> */
.L_x_120:
[----:B------:R-:W-:Y:S05]  /*7df0*/  BSYNC B1 ;  /* 0x0000000000017941 */ /* 0x000fea0003800000 */
.L_x_119:
        /* <DEDUP_REMOVED lines=12> */
.L_x_122:
[----:B------:R-:W-:Y:S05]  /*7ec0*/  BSYNC B1 ;  /* 0x0000000000017941 */ /* 0x000fea0003800000 */
.L_x_121:
        /* <DEDUP_REMOVED lines=12> */
.L_x_124:
[----:B------:R-:W-:Y:S05]  /*7f90*/  BSYNC B1 ;  /* 0x0000000000017941 */ /* 0x000fea0003800000 */
.L_x_123:
        /* <DEDUP_REMOVED lines=12> */
.L_x_126:
[----:B------:R-:W-:Y:S05]  /*8060*/  BSYNC B1 ;  /* 0x0000000000017941 */ /* 0x000fea0003800000 */
.L_x_125:
        /* <DEDUP_REMOVED lines=12> */
.L_x_128:
[----:B------:R-:W-:Y:S05]  /*8130*/  BSYNC B1 ;  /* 0x0000000000017941 */ /* 0x000fea0003800000 */
.L_x_127:
        /* <DEDUP_REMOVED lines=12> */
.L_x_130:
[----:B------:R-:W-:Y:S05]  /*8200*/  BSYNC B1 ;  /* 0x0000000000017941 */ /* 0x000fea0003800000 */
.L_x_129:
        /* <DEDUP_REMOVED lines=12> */
.L_x_132:
[----:B------:R-:W-:Y:S05]  /*82d0*/  BSYNC B1 ;  /* 0x0000000000017941 */ /* 0x000fea0003800000 */
.L_x_131:
        /* <DEDUP_REMOVED lines=12> */
.L_x_134:
[----:B------:R-:W-:Y:S05]  /*83a0*/  BSYNC B1 ;  /* 0x0000000000017941 */ /* 0x000fea0003800000 */
.L_x_133:
        /* <DEDUP_REMOVED lines=12> */
.L_x_136:
[----:B------:R-:W-:Y:S05]  /*8470*/  BSYNC B1 ;  /* 0x0000000000017941 */ /* 0x000fea0003800000 */
.L_x_135:
        /* <DEDUP_REMOVED lines=12> */
.L_x_138:
[----:B------:R-:W-:Y:S05]  /*8540*/  BSYNC B1 ;  /* 0x0000000000017941 */ /* 0x000fea0003800000 */
.L_x_137:
        /* <DEDUP_REMOVED lines=12> */
.L_x_140:
[----:B------:R-:W-:Y:S05]  /*8610*/  BSYNC B1 ;  /* 0x0000000000017941 */ /* 0x000fea0003800000 */
.L_x_139:
        /* <DEDUP_REMOVED lines=12> */
.L_x_142:
[----:B------:R-:W-:Y:S05]  /*86e0*/  BSYNC B1 ;  /* 0x0000000000017941 */ /* 0x000fea0003800000 */
.L_x_141:
        /* <DEDUP_REMOVED lines=12> */
.L_x_144:
[----:B------:R-:W-:Y:S05]  /*87b0*/  BSYNC B1 ;  /* 0x0000000000017941 */ /* 0x000fea0003800000 */
.L_x_143:
        /* <DEDUP_REMOVED lines=12> */
.L_x_146:
[----:B------:R-:W-:Y:S05]  /*8880*/  BSYNC B1 ;  /* 0x0000000000017941 */ /* 0x000fea0003800000 */
.L_x_145:
        /* <DEDUP_REMOVED lines=12> */
.L_x_148:
[----:B------:R-:W-:Y:S05]  /*8950*/  BSYNC B1 ;  /* 0x0000000000017941 */ /* 0x000fea0003800000 */
.L_x_147:
        /* <DEDUP_REMOVED lines=12> */
.L_x_150:
[----:B------:R-:W-:Y:S05]  /*8a20*/  BSYNC B1 ;  /* 0x0000000000017941 */ /* 0x000fea0003800000 */
.L_x_149:
        /* <DEDUP_REMOVED lines=12> */
.L_x_152:
[----:B------:R-:W-:Y:S05]  /*8af0*/  BSYNC B1 ;  /* 0x0000000000017941 */ /* 0x000fea0003800000 */
.L_x_151:
        /* <DEDUP_REMOVED lines=12> */
.L_x_154:
[----:B------:R-:W-:Y:S05]  /*8bc0*/  BSYNC B1 ;  /* 0x0000000000017941 */ /* 0x000fea0003800000 */
.L_x_153:
        /* <DEDUP_REMOVED lines=12> */
.L_x_156:
[----:B------:R-:W-:Y:S05]  /*8c90*/  BSYNC B1 ;  /* 0x0000000000017941 */ /* 0x000fea0003800000 */
.L_x_155:
        /* <DEDUP_REMOVED lines=12> */
.L_x_158:
[----:B------:R-:W-:Y:S05]  /*8d60*/  BSYNC B1 ;  /* 0x0000000000017941 */ /* 0x000fea0003800000 */
.L_x_157:
        /* <DEDUP_REMOVED lines=12> */
.L_x_160:
[----:B------:R-:W-:Y:S05]  /*8e30*/  BSYNC B1 ;  /* 0x0000000000017941 */ /* 0x000fea0003800000 */
.L_x_159:
        /* <DEDUP_REMOVED lines=12> */
.L_x_162:
[----:B------:R-:W-:Y:S05]  /*8f00*/  BSYNC B1 ;  /* 0x0000000000017941 */ /* 0x000fea0003800000 */
.L_x_161:
        /* <DEDUP_REMOVED lines=12> */
.L_x_164:
[----:B------:R-:W-:Y:S05]  /*8fd0*/  BSYNC B1 ;  /* 0x0000000000017941 */ /* 0x000fea0003800000 */
.L_x_163:
        /* <DEDUP_REMOVED lines=12> */
.L_x_166:
[----:B------:R-:W-:Y:S05]  /*90a0*/  BSYNC B1 ;  /* 0x0000000000017941 */ /* 0x000fea0003800000 */
.L_x_165:
        /* <DEDUP_REMOVED lines=12> */
.L_x_168:
[----:B------:R-:W-:Y:S05]  /*9170*/  BSYNC B1 ;  /* 0x0000000000017941 */ /* 0x000fea0003800000 */
.L_x_167:
        /* <DEDUP_REMOVED lines=12> */
.L_x_170:
[----:B------:R-:W-:Y:S05]  /*9240*/  BSYNC B1 ;  /* 0x0000000000017941 */ /* 0x000fea0003800000 */
.L_x_169:
        /* <DEDUP_REMOVED lines=12> */
.L_x_172:
[----:B------:R-:W-:Y:S05]  /*9310*/  BSYNC B1 ;  /* 0x0000000000017941 */ /* 0x000fea0003800000 */
.L_x_171:
        /* <DEDUP_REMOVED lines=12> */
.L_x_174:
[----:B------:R-:W-:Y:S05]  /*93e0*/  BSYNC B1 ;  /* 0x0000000000017941 */ /* 0x000fea0003800000 */
.L_x_173:
        /* <DEDUP_REMOVED lines=12> */
.L_x_176:
[----:B------:R-:W-:Y:S05]  /*94b0*/  BSYNC B1 ;  /* 0x0000000000017941 */ /* 0x000fea0003800000 */
.L_x_175:
        /* <DEDUP_REMOVED lines=12> */
.L_x_178:
[----:B------:R-:W-:Y:S05]  /*9580*/  BSYNC B1 ;  /* 0x0000000000017941 */ /* 0x000fea0003800000 */
.L_x_177:
        /* <DEDUP_REMOVED lines=12> */
.L_x_180:
[----:B------:R-:W-:Y:S05]  /*9650*/  BSYNC B1 ;  /* 0x0000000000017941 */ /* 0x000fea0003800000 */
.L_x_179:
        /* <DEDUP_REMOVED lines=12> */
.L_x_182:
[----:B------:R-:W-:Y:S05]  /*9720*/  BSYNC B1 ;  /* 0x0000000000017941 */ /* 0x000fea0003800000 */
.L_x_181:
        /* <DEDUP_REMOVED lines=12> */
.L_x_184:
[----:B------:R-:W-:Y:S05]  /*97f0*/  BSYNC B1 ;  /* 0x0000000000017941 */ /* 0x000fea0003800000 */
.L_x_183:
        /* <DEDUP_REMOVED lines=12> */
.L_x_186:
[----:B------:R-:W-:Y:S05]  /*98c0*/  BSYNC B1 ;  /* 0x0000000000017941 */ /* 0x000fea0003800000 */
.L_x_185:
        /* <DEDUP_REMOVED lines=12> */
.L_x_188:
[----:B------:R-:W-:Y:S05]  /*9990*/  BSYNC B1 ;  /* 0x0000000000017941 */ /* 0x000fea0003800000 */
.L_x_187:
        /* <DEDUP_REMOVED lines=12> */
.L_x_190:
[----:B------:R-:W-:Y:S05]  /*9a60*/  BSYNC B1 ;  /* 0x0000000000017941 */ /* 0x000fea0003800000 */
.L_x_189:
        /* <DEDUP_REMOVED lines=12> */
.L_x_192:
[----:B------:R-:W-:Y:S05]  /*9b30*/  BSYNC B1 ;  /* 0x0000000000017941 */ /* 0x000fea0003800000 */
.L_x_191:
[----:B-----5:R-:W-:Y:S01]  /*9b40*/  LOP3.LUT R32, R32, 0xff, RZ, 0xc0, !PT ;  /* 0x000000ff20207812 */ /* 0x020fe200078ec0ff */
[----:B------:R-:W-:Y:S01]  /*9b50*/  BSSY B1, `(.L_x_193) ;  /* 0x000000b000017945 */ /* 0x000fe20003800000 */
[----:B------:R-:W-:Y:S02]  /*9b60*/  ISETP.LT.OR P4, PT, R34, 0x99, !P1 ;  /* 0x000000992200780c */ /* 0x000fe40004f81670 */
[----:B------:R-:W-:-:S05]  /*9b70*/  F2FP.F16.E4M3.UNPACK_B R32, R32 ;  /* 0x00000020ff20723e */ /* 0x000fca00020006ff */
[----:B------:R-:W-:-:S05]  /*9b80*/  HADD2.F32 R32, -RZ, R32.H0_H0 ;  /* 0x20000020ff207230 */ /* 0x000fca0000004100 */
[----:B------:R-:W-:-:S04]  /*9b90*/  FMUL R32, R32, UR31 ;  /* 0x0000001f20207c20 */ /* 0x000fc80008400000 */
[----:B------:R-:W-:Y:S01]  /*9ba0*/  FFMA R32, R23, UR32, R32 ;  /* 0x0000002017207c23 */ /* 0x000fe20008000020 */
[----:B------:R-:W-:-:S04]  /*9bb0*/  PRMT R23, RZ, 0x7610, R23 ;  /* 0x00007610ff177816 */ /* 0x000fc80000000017 */
[----:B0-----:R-:W-:-:S05]  /*9bc0*/  F2FP.SATFINITE.E4M3.F32.PACK_AB_MERGE_C R33, RZ, R32, RZ ;  /* 0x00000020ff21723e */ /* 0x001fca00048070ff */
[----:B------:R0:W-:Y:S01]  /*9bd0*/  @!P3 STG.E.U8 desc[UR20][R24.64+0x99], R33 ;  /* 0x000099211800b986 */ /* 0x0001e2000c101114 */
[----:B------:R-:W-:Y:S05]  /*9be0*/  @P4 BRA `(.L_x_194) ;  /* 0x0000000000044947 */ /* 0x000fea0003800000 */
[----:B------:R0:W5:Y:S02]  /*9bf0*/  LDG.E.U8 R23, desc[UR20][R30.64+0x98] ;  /* 0x000098141e177981 */ /* 0x000164000c1e1100 */
.L_x_194:
[----:B------:R-:W-:Y:S05]  /*9c00*/  BSYNC B1 ;  /* 0x0000000000017941 */ /* 0x000fea0003800000 */
.L_x_193:
        /* <DEDUP_REMOVED lines=8> */
[----:B------:R-:W-:-:S05]  /*9c90*/  F2FP.SATFINITE.E4M3.F32.PACK_AB_MERGE_C R23, RZ, R23, RZ ;  /* 0x00000017ff17723e */ /* 0x000fca00048070ff */
[----:B------:R0:W-:Y:S01]  /*9ca0*/  @!P4 STG.E.U8 desc[UR20][R26.64+0x98], R23 ;  /* 0x000098171a00c986 */ /* 0x0001e2000c101114 */
[----:B------:R-:W-:Y:S05]  /*9cb0*/  @P3 BRA `(.L_x_196) ;  /* 0x0000000000043947 */ /* 0x000fea0003800000 */
[----:B------:R0:W5:Y:S02]  /*9cc0*/  LDG.E.U8 R22, desc[UR20][R30.64+0x99] ;  /* 0x000099141e167981 */ /* 0x000164000c1e1100 */
.L_x_196:
[----:B------:R-:W-:Y:S05]  /*9cd0*/  BSYNC B1 ;  /* 0x0000000000017941 */ /* 0x000fea0003800000 */
.L_x_195:
        /* <DEDUP_REMOVED lines=12> */
.L_x_198:
[----:B------:R-:W-:Y:S05]  /*9da0*/  BSYNC B1 ;  /* 0x0000000000017941 */ /* 0x000fea0003800000 */
.L_x_197:
        /* <DEDUP_REMOVED lines=12> */
.L_x_200:
[----:B------:R-:W-:Y:S05]  /*9e70*/  BSYNC B1 ;  /* 0x0000000000017941 */ /* 0x000fea0003800000 */
.L_x_199:
        /* <DEDUP_REMOVED lines=12> */
.L_x_202:
[----:B------:R-:W-:Y:S05]  /*9f40*/  BSYNC B1 ;  /* 0x0000000000017941 */ /* 0x000fea0003800000 */
.L_x_201:
        /* <DEDUP_REMOVED lines=12> */
.L_x_204:
[----:B------:R-:W-:Y:S05]  /*a010*/  BSYNC B1 ;  /* 0x0000000000017941 */ /* 0x000fea0003800000 */
.L_x_203:
        /* <DEDUP_REMOVED lines=12> */
.L_x_206:
[----:B------:R-:W-:Y:S05]  /*a0e0*/  BSYNC B1 ;  /* 0x0000000000017941 */ /* 0x000fea0003800000 */
.L_x_205:
        /* <DEDUP_REMOVED lines=12> */
.L_x_208:
[----:B------:R-:W-:Y:S05]  /*a1b0*/  BSYNC B1 ;  /* 0x0000000000017941 */ /* 0x000fea0003800000 */
.L_x_207:
        /* <DEDUP_REMOVED lines=12> */
.L_x_210:
[----:B------:R-:W-:Y:S05]  /*a280*/  BSYNC B1 ;  /* 0x0000000000017941 */ /* 0x000fea0003800000 */
.L_x_209:
        /* <DEDUP_REMOVED lines=12> */
.L_x_212:
[----:B------:R-:W-:Y:S05]  /*a350*/  BSYNC B1 ;  /* 0x0000000000017941 */ /* 0x000fea0003800000 */
.L_x_211:
        /* <DEDUP_REMOVED lines=12> */
.L_x_214:
[----:B------:R-:W-:Y:S05]  /*a420*/  BSYNC B1 ;  /* 0x0000000000017941 */ /* 0x000fea0003800000 */
.L_x_213:
        /* <DEDUP_REMOVED lines=12> */
.L_x_216:
[----:B------:R-:W-:Y:S05]  /*a4f0*/  BSYNC B1 ;  /* 0x0000000000017941 */ /* 0x000fea0003800000 */
.L_x_215:
        /* <DEDUP_REMOVED lines=12> */
.L_x_218:
[----:B------:R-:W-:Y:S05]  /*a5c0*/  BSYNC B1 ;  /* 0x0000000000017941 */ /* 0x000fea0003800000 */
.L_x_217:
        /* <DEDUP_REMOVED lines=12> */
.L_x_220:
[----:B------:R-:W-:Y:S05]  /*a690*/  BSYNC B1 ;  /* 0x0000000000017941 */ /* 0x000fea0003800000 */
.L_x_219:
        /* <DEDUP_REMOVED lines=12> */
.L_x_222:
[----:B------:R-:W-:Y:S05]  /*a760*/  BSYNC B1 ;  /* 0x0000000000017941 */ /* 0x000fea0003800000 */
.L_x_221:
        /* <DEDUP_REMOVED lines=12> */
.L_x_224:
[----:B------:R-:W-:Y:S05]  /*a830*/  BSYNC B1 ;  /* 0x0000000000017941 */ /* 0x000fea0003800000 */
.L_x_223:
        /* <DEDUP_REMOVED lines=12> */
.L_x_226:
[----:B------:R-:W-:Y:S05]  /*a900*/  BSYNC B1 ;  /* 0x0000000000017941 */ /* 0x000fea0003800000 */
.L_x_225:
        /* <DEDUP_REMOVED lines=12> */
.L_x_228:
[----:B------:R-:W-:Y:S05]  /*a9d0*/  BSYNC B1 ;  /* 0x0000000000017941 */ /* 0x000fea0003800000 */
.L_x_227:
        /* <DEDUP_REMOVED lines=12> */
.L_x_230:
[----:B------:R-:W-:Y:S05]  /*aaa0*/  BSYNC B1 ;  /* 0x0000000000017941 */ /* 0x000fea0003800000 */
.L_x_229:
        /* <DEDUP_REMOVED lines=12> */
.L_x_232:
[----:B------:R-:W-:Y:S05]  /*ab70*/  BSYNC B1 ;  /* 0x0000000000017941 */ /* 0x000fea0003800000 */
.L_x_231:
        /* <DEDUP_REMOVED lines=12> */
.L_x_234:
[----:B------:R-:W-:Y:S05]  /*ac40*/  BSYNC B1 ;  /* 0x0000000000017941 */ /* 0x000fea0003800000 */
.L_x_233:
        /* <DEDUP_REMOVED lines=12> */
.L_x_236:
[----:B------:R-:W-:Y:S05]  /*ad10*/  BSYNC B1 ;  /* 0x0000000000017941 */ /* 0x000fea0003800000 */
.L_x_235:
[----:B-----5:R-:W-:Y:S01]  /*ad20*/  LOP3.LUT R2, R2, 0xff, RZ, 0xc0, !PT ;  /* 0x000000ff02027812 */ /* 0x020fe200078ec0ff */
[----:B------:R-:W-:Y:S01]  /*ad30*/  BSSY B1, `(.L_x_237) ;  /* 0x000000b000017945 */ /* 0x000fe20003800000 */
[----:B------:R-:W-:Y:S02]  /*ad40*/  ISETP.LT.OR P4, PT, R34, 0xc9, !P0 ;  /* 0x000000c92200780c */ /* 0x000fe40004781670 */
[----:B------:R-:W-:-:S05]  /*ad50*/  F2FP.F16.E4M3.UNPACK_B R2, R2 ;  /* 0x00000002ff02723e */ /* 0x000fca00020006ff */
[----:B------:R-:W-:-:S05]  /*ad60*/  HADD2.F32 R2, -RZ, R2.H0_H0 ;  /* 0x20000002ff027230 */ /* 0x000fca0000004100 */
[----:B0-----:R-:W-:-:S04]  /*ad70*/  FMUL R3, R2, UR31 ;  /* 0x0000001f02037c20 */ /* 0x001fc80008400000 */
[----:B------:R-:W-:Y:S01]  /*ad80*/  FFMA R3, R0, UR32, R3 ;  /* 0x0000002000037c23 */ /* 0x000fe20008000003 */
[----:B------:R-:W-:-:S04]  /*ad90*/  PRMT R0, RZ, 0x7610, R0 ;  /* 0x00007610ff007816 */ /* 0x000fc80000000000 */
[----:B------:R-:W-:-:S05]  /*ada0*/  F2FP.SATFINITE.E4M3.F32.PACK_AB_MERGE_C R3, RZ, R3, RZ ;  /* 0x00000003ff03723e */ /* 0x000fca00048070ff */
[----:B------:R0:W-:Y:S01]  /*adb0*/  @!P3 STG.E.U8 desc[UR20][R26.64+0xc1], R3 ;  /* 0x0000c1031a00b986 */ /* 0x0001e2000c101114 */
[----:B------:R-:W-:Y:S05]  /*adc0*/  @P4 BRA `(.L_x_238) ;  /* 0x0000000000044947 */ /* 0x000fea0003800000 */
[----:B------:R0:W5:Y:S02]  /*add0*/  LDG.E.U8 R0, desc[UR20][R28.64+0xc8] ;  /* 0x0000c8141c007981 */ /* 0x000164000c1e1100 */
.L_x_238:
[----:B------:R-:W-:Y:S05]  /*ade0*/  BSYNC B1 ;  /* 0x0000000000017941 */ /* 0x000fea0003800000 */
.L_x_237:
[----:B------:R-:W2:Y:S01]  /*adf0*/  LDL.LU R2, [R1] ;  /* 0x0000000001027983 */ /* 0x000ea20000300800 */
[----:B-----5:R-:W-:Y:S01]  /*ae00*/  LOP3.LUT R0, R0, 0xff, RZ, 0xc0, !PT ;  /* 0x000000ff00007812 */ /* 0x020fe200078ec0ff */
[----:B------:R-:W-:Y:S01]  /*ae10*/  BSSY B1, `(.L_x_239) ;  /* 0x000000b000017945 */ /* 0x000fe20003800000 */
[----:B------:R-:W-:Y:S02]  /*ae20*/  ISETP.LT.OR P3, PT, R34, 0xca, !P0 ;  /* 0x000000ca2200780c */ /* 0x000fe40004761670 */
[----:B------:R-:W-:-:S05]  /*ae30*/  F2FP.F16.E4M3.UNPACK_B R0, R0 ;  /* 0x00000000ff00723e */ /* 0x000fca00020006ff */
[----:B------:R-:W-:-:S05]  /*ae40*/  HADD2.F32 R0, -RZ, R0.H0_H0 ;  /* 0x20000000ff007230 */ /* 0x000fca0000004100 */
[----:B------:R-:W-:-:S04]  /*ae50*/  FMUL R0, R0, UR31 ;  /* 0x0000001f00007c20 */ /* 0x000fc80008400000 */
[----:B--2---:R-:W-:-:S05]  /*ae60*/  FFMA R0, R2, UR32, R0 ;  /* 0x0000002002007c23 */ /* 0x004fca0008000000 */
[----:B0-----:R-:W-:Y:S02]  /*ae70*/  F2FP.SATFINITE.E4M3.F32.PACK_AB_MERGE_C R3, RZ, R0, RZ ;  /* 0x00000000ff03723e */ /* 0x001fe400048070ff */
[----:B------:R-:W-:-:S03]  /*ae80*/  PRMT R0, RZ, 0x7610, R0 ;  /* 0x00007610ff007816 */ /* 0x000fc60000000000 */
[----:B------:R0:W-:Y:S01]  /*ae90*/  @!P4 STG.E.U8 desc[UR20][R24.64+0xc8], R3 ;  /* 0x0000c8031800c986 */ /* 0x0001e2000c101114 */
[----:B------:R-:W-:Y:S05]  /*aea0*/  @P3 BRA `(.L_x_240) ;  /* 0x0000000000043947 */ /* 0x000fea0003800000 */
[----:B------:R2:W5:Y:S02]  /*aeb0*/  LDG.E.U8 R0, desc[UR20][R28.64+0xc9] ;  /* 0x0000c9141c007981 */ /* 0x000564000c1e1100 */
.L_x_240:
[----:B------:R-:W-:Y:S05]  /*aec0*/  BSYNC B1 ;  /* 0x0000000000017941 */ /* 0x000fea0003800000 */
.L_x_239:
[----:B------:R-:W3:Y:S01]  /*aed0*/  LDL.LU R2, [R1+0x4] ;  /* 0x0000040001027983 */ /* 0x000ee20000300800 */
[----:B-----5:R-:W-:Y:S01]  /*aee0*/  LOP3.LUT R0, R0, 0xff, RZ, 0xc0, !PT ;  /* 0x000000ff00007812 */ /* 0x020fe200078ec0ff */
[----:B------:R-:W-:Y:S01]  /*aef0*/  BSSY B1, `(.L_x_241) ;  /* 0x000000b000017945 */ /* 0x000fe20003800000 */
[----:B------:R-:W-:Y:S02]  /*af00*/  ISETP.LT.OR P4, PT, R34, 0xc9, !P1 ;  /* 0x000000c92200780c */ /* 0x000fe40004f81670 */
[----:B------:R-:W-:-:S05]  /*af10*/  F2FP.F16.E4M3.UNPACK_B R0, R0 ;  /* 0x00000000ff00723e */ /* 0x000fca00020006ff */
[----:B------:R-:W-:-:S05]  /*af20*/  HADD2.F32 R0, -RZ, R0.H0_H0 ;  /* 0x20000000ff007230 */ /* 0x000fca0000004100 */
[----:B------:R-:W-:-:S04]  /*af30*/  FMUL R0, R0, UR31 ;  /* 0x0000001f00007c20 */ /* 0x000fc80008400000 */
[----:B---3--:R-:W-:-:S05]  /*af40*/  FFMA R0, R2, UR32, R0 ;  /* 0x0000002002007c23 */ /* 0x008fca0008000000 */
[----:B0-----:R-:W-:Y:S02]  /*af50*/  F2FP.SATFINITE.E4M3.F32.PACK_AB_MERGE_C R3, RZ, R0, RZ ;  /* 0x00000000ff03723e */ /* 0x001fe400048070ff */
[----:B------:R-:W-:-:S03]  /*af60*/  PRMT R0, RZ, 0x7610, R0 ;  /* 0x00007610ff007816 */ /* 0x000fc60000000000 */
[----:B------:R0:W-:Y:S01]  /*af70*/  @!P3 STG.E.U8 desc[UR20][R24.64+0xc9], R3 ;  /* 0x0000c9031800b986 */ /* 0x0001e2000c101114 */
[----:B------:R-:W-:Y:S05]  /*af80*/  @P4 BRA `(.L_x_242) ;  /* 0x0000000000044947 */ /* 0x000fea0003800000 */
[----:B------:R3:W5:Y:S02]  /*af90*/  LDG.E.U8 R0, desc[UR20][R30.64+0xc8] ;  /* 0x0000c8141e007981 */ /* 0x000764000c1e1100 */
.L_x_242:
[----:B------:R-:W-:Y:S05]  /*afa0*/  BSYNC B1 ;  /* 0x0000000000017941 */ /* 0x000fea0003800000 */
.L_x_241:
[----:B------:R-:W2:Y:S01]  /*afb0*/  LDL.LU R2, [R1+0x8] ;  /* 0x0000080001027983 */ /* 0x000ea20000300800 */
        /* <DEDUP_REMOVED lines=12> */
.L_x_244:
[----:B------:R-:W-:Y:S05]  /*b080*/  BSYNC B1 ;  /* 0x0000000000017941 */ /* 0x000fea0003800000 */
.L_x_243:
        /* <DEDUP_REMOVED lines=13> */
.L_x_246:
[----:B------:R-:W-:Y:S05]  /*b160*/  BSYNC B1 ;  /* 0x0000000000017941 */ /* 0x000fea0003800000 */
.L_x_245:
        /* <DEDUP_REMOVED lines=13> */
.L_x_248:
[----:B------:R-:W-:Y:S05]  /*b240*/  BSYNC B1 ;  /* 0x0000000000017941 */ /* 0x000fea0003800000 */
.L_x_247:
        /* <DEDUP_REMOVED lines=13> */
.L_x_250:
[----:B------:R-:W-:Y:S05]  /*b320*/  BSYNC B1 ;  /* 0x0000000000017941 */ /* 0x000fea0003800000 */
.L_x_249:
        /* <DEDUP_REMOVED lines=13> */
.L_x_252:
[----:B------:R-:W-:Y:S05]  /*b400*/  BSYNC B1 ;  /* 0x0000000000017941 */ /* 0x000fea0003800000 */
.L_x_251:
        /* <DEDUP_REMOVED lines=13> */
.L_x_254:
[----:B------:R-:W-:Y:S05]  /*b4e0*/  BSYNC B1 ;  /* 0x0000000000017941 */ /* 0x000fea0003800000 */
.L_x_253:
        /* <DEDUP_REMOVED lines=13> */
.L_x_256:
[----:B------:R-:W-:Y:S05]  /*b5c0*/  BSYNC B1 ;  /* 0x0000000000017941 */ /* 0x000fea0003800000 */
.L_x_255:
        /* <DEDUP_REMOVED lines=13> */
.L_x_258:
[----:B------:R-:W-:Y:S05]  /*b6a0*/  BSYNC B1 ;  /* 0x0000000000017941 */ /* 0x000fea0003800000 */
.L_x_257:
        /* <DEDUP_REMOVED lines=13> */
.L_x_260:
[----:B------:R-:W-:Y:S05]  /*b780*/  BSYNC B1 ;  /* 0x0000000000017941 */ /* 0x000fea0003800000 */
.L_x_259:
        /* <DEDUP_REMOVED lines=13> */
.L_x_262:
[----:B------:R-:W-:Y:S05]  /*b860*/  BSYNC B1 ;  /* 0x0000000000017941 */ /* 0x000fea0003800000 */
.L_x_261:
        /* <DEDUP_REMOVED lines=13> */
.L_x_264:
[----:B------:R-:W-:Y:S05]  /*b940*/  BSYNC B1 ;  /* 0x0000000000017941 */ /* 0x000fea0003800000 */
.L_x_263:
        /* <DEDUP_REMOVED lines=13> */
.L_x_266:
[----:B------:R-:W-:Y:S05]  /*ba20*/  BSYNC B1 ;  /* 0x0000000000017941 */ /* 0x000fea0003800000 */
.L_x_265:
        /* <DEDUP_REMOVED lines=13> */
.L_x_268:
[----:B------:R-:W-:Y:S05]  /*bb00*/  BSYNC B1 ;  /* 0x0000000000017941 */ /* 0x000fea0003800000 */
.L_x_267:
        /* <DEDUP_REMOVED lines=13> */
.L_x_270:
[----:B------:R-:W-:Y:S05]  /*bbe0*/  BSYNC B1 ;  /* 0x0000000000017941 */ /* 0x000fea0003800000 */
.L_x_269:
        /* <DEDUP_REMOVED lines=13> */
.L_x_272:
[----:B------:R-:W-:Y:S05]  /*bcc0*/  BSYNC B1 ;  /* 0x0000000000017941 */ /* 0x000fea0003800000 */
.L_x_271:
        /* <DEDUP_REMOVED lines=13> */
.L_x_274:
[----:B------:R-:W-:Y:S05]  /*bda0*/  BSYNC B1 ;  /* 0x0000000000017941 */ /* 0x000fea0003800000 */
.L_x_273:
        /* <DEDUP_REMOVED lines=13> */
.L_x_276:
[----:B------:R-:W-:Y:S05]  /*be80*/  BSYNC B1 ;  /* 0x0000000000017941 */ /* 0x000fea0003800000 */
.L_x_275:
        /* <DEDUP_REMOVED lines=13> */
.L_x_278:
[----:B------:R-:W-:Y:S05]  /*bf60*/  BSYNC B1 ;  /* 0x0000000000017941 */ /* 0x000fea0003800000 */
.L_x_277:
        /* <DEDUP_REMOVED lines=13> */
.L_x_280:
[----:B------:R-:W-:Y:S05]  /*c040*/  BSYNC B1 ;  /* 0x0000000000017941 */ /* 0x000fea0003800000 */
.L_x_279:
        /* <DEDUP_REMOVED lines=13> */
.L_x_282:
[----:B------:R-:W-:Y:S05]  /*c120*/  BSYNC B1 ;  /* 0x0000000000017941 */ /* 0x000fea0003800000 */
.L_x_281:
        /* <DEDUP_REMOVED lines=13> */
.L_x_284:
[----:B------:R-:W-:Y:S05]  /*c200*/  BSYNC B1 ;  /* 0x0000000000017941 */ /* 0x000fea0003800000 */
.L_x_283:
        /* <DEDUP_REMOVED lines=13> */
.L_x_286:
[----:B------:R-:W-:Y:S05]  /*c2e0*/  BSYNC B1 ;  /* 0x0000000000017941 */ /* 0x000fea0003800000 */
.L_x_285:
        /* <DEDUP_REMOVED lines=13> */
.L_x_288:
[----:B------:R-:W-:Y:S05]  /*c3c0*/  BSYNC B1 ;  /* 0x0000000000017941 */ /* 0x000fea0003800000 */
.L_x_287:
        /* <DEDUP_REMOVED lines=13> */
.L_x_290:
[----:B------:R-:W-:Y:S05]  /*c4a0*/  BSYNC B1 ;  /* 0x0000000000017941 */ /* 0x000fea0003800000 */
.L_x_289:
        /* <DEDUP_REMOVED lines=13> */
.L_x_292:
[----:B------:R-:W-:Y:S05]  /*c580*/  BSYNC B1 ;  /* 0x0000000000017941 */ /* 0x000fea0003800000 */
.L_x_291:
[----:B------:R-:W-:Y:S05]  /*c590*/  @P1 BRA `(.L_x_293) ;  /* 0x00000020009c1947 */ /* 0x000fea0003800000 */
[----:B------:R-:W2:Y:S01]  /*c5a0*/  LDL.LU R2, [R1+0x6c] ;  /* 0x00006c0001027983 */ /* 0x000ea20000300800 */
[----:B-----5:R-:W-:-:S04]  /*c5b0*/  LOP3.LUT R0, R0, 0xff, RZ, 0xc0, !PT ;  /* 0x000000ff00007812 */ /* 0x020fc800078ec0ff */
[----:B------:R-:W-:-:S05]  /*c5c0*/  F2FP.F16.E4M3.UNPACK_B R0, R0 ;  /* 0x00000000ff00723e */ /* 0x000fca00020006ff */
[----:B------:R-:W-:-:S05]  /*c5d0*/  HADD2.F32 R0, -RZ, R0.H0_H0 ;  /* 0x20000000ff007230 */ /* 0x000fca0000004100 */
[----:B------:R-:W-:-:S04]  /*c5e0*/  FMUL R0, R0, UR31 ;  /* 0x0000001f00007c20 */ /* 0x000fc80008400000 */
[----:B--2---:R-:W-:-:S05]  /*c5f0*/  FFMA R0, R2, UR32, R0 ;  /* 0x0000002002007c23 */ /* 0x004fca0008000000 */
[----:B0-----:R-:W-:-:S05]  /*c600*/  F2FP.SATFINITE.E4M3.F32.PACK_AB_MERGE_C R3, RZ, R0, RZ ;  /* 0x00000000ff03723e */ /* 0x001fca00048070ff */
[----:B------:R0:W-:Y:S01]  /*c610*/  STG.E.U8 desc[UR20][R26.64+0xf9], R3 ;  /* 0x0000f9031a007986 */ /* 0x0001e2000c101114 */
[----:B------:R-:W-:Y:S05]  /*c620*/  BRA `(.L_x_293) ;  /* 0x0000002000787947 */ /* 0x000fea0003800000 */
.L_x_36:
[----:B------:R-:W-:Y:S01]  /*c630*/  ISETP.GE.AND P1, PT, R39, 0x1, PT ;  /* 0x000000012700780c */ /* 0x000fe20003f26270 */
[----:B------:R-:W-:Y:S01]  /*c640*/  FMUL R228, R228, UR32 ;  /* 0x00000020e4e47c20 */ /* 0x000fe20008400000 */
[----:B------:R-:W-:Y:S01]  /*c650*/  FMUL R227, R227, UR32 ;  /* 0x00000020e3e37c20 */ /* 0x000fe20008400000 */
[----:B------:R-:W-:Y:S01]  /*c660*/  ISETP.GE.AND P0, PT, R39, 0x9, PT ;  /* 0x000000092700780c */ /* 0x000fe20003f06270 */
[----:B------:R-:W-:Y:S01]  /*c670*/  FMUL R226, R226, UR32 ;  /* 0x00000020e2e27c20 */ /* 0x000fe20008400000 */
[C---:B------:R-:W-:Y:S02]  /*c680*/  ISETP.LT.OR P4, PT, R34.reuse, 0x1, !P1 ;  /* 0x000000012200780c */ /* 0x040fe40004f81670 */
[----:B------:R-:W-:Y:S02]  /*c690*/  ISETP.LT.OR P5, PT, R34, 0x2, !P1 ;  /* 0x000000022200780c */ /* 0x000fe40004fa1670 */
[----:B------:R-:W-:Y:S02]  /*c6a0*/  F2FP.SATFINITE.E4M3.F32.PACK_AB_MERGE_C R29, RZ, R228, RZ ;  /* 0x000000e4ff1d723e */ /* 0x000fe400048070ff */
[----:B------:R-:W-:-:S02]  /*c6b0*/  F2FP.SATFINITE.E4M3.F32.PACK_AB_MERGE_C R227, RZ, R227, RZ ;  /* 0x000000e3ffe3723e */ /* 0x000fc400048070ff */
[----:B------:R-:W-:Y:S01]  /*c6c0*/  ISETP.LT.OR P3, PT, R34, 0x1, !P0 ;  /* 0x000000012200780c */ /* 0x000fe20004761670 */
[----:B------:R-:W-:-:S04]  /*c6d0*/  FMUL R225, R225, UR32 ;  /* 0x00000020e1e17c20 */ /* 0x000fc80008400000 */
[----:B------:R1:W-:Y:S01]  /*c6e0*/  @!P4 STG.E.U8 desc[UR20][R24.64], R29 ;  /* 0x0000001d1800c986 */ /* 0x0003e2000c101114 */
[----:B------:R-:W-:-:S03]  /*c6f0*/  ISETP.LT.OR P4, PT, R34, 0x2, !P0 ;  /* 0x000000022200780c */ /* 0x000fc60004781670 */
[----:B------:R2:W-:Y:S01]  /*c700*/  @!P5 STG.E.U8 desc[UR20][R24.64+0x1], R227 ;  /* 0x000001e31800d986 */ /* 0x0005e2000c101114 */
[----:B------:R-:W-:Y:S01]  /*c710*/  ISETP.LT.OR P5, PT, R34, 0x9, !P1 ;  /* 0x000000092200780c */ /* 0x000fe20004fa1670 */
[----:B------:R-:W-:Y:S01]  /*c720*/  FMUL R224, R224, UR32 ;  /* 0x00000020e0e07c20 */ /* 0x000fe20008400000 */
[----:B------:R-:W-:Y:S01]  /*c730*/  ISETP.LT.OR P6, PT, R34, 0xa, !P1 ;  /* 0x0000000a2200780c */ /* 0x000fe20004fc1670 */
[----:B------:R-:W-:Y:S01]  /*c740*/  FMUL R223, R223, UR32 ;  /* 0x00000020dfdf7c20 */ /* 0x000fe20008400000 */
[----:B------:R-:W-:Y:S02]  /*c750*/  F2FP.SATFINITE.E4M3.F32.PACK_AB_MERGE_C R31, RZ, R226, RZ ;  /* 0x000000e2ff1f723e */ /* 0x000fe400048070ff */
[----:B------:R-:W-:Y:S02]  /*c760*/  F2FP.SATFINITE.E4M3.F32.PACK_AB_MERGE_C R225, RZ, R225, RZ ;  /* 0x000000e1ffe1723e */ /* 0x000fe400048070ff */
[----:B-1----:R-:W-:Y:S01]  /*c770*/  F2FP.SATFINITE.E4M3.F32.PACK_AB_MERGE_C R29, RZ, R224, RZ ;  /* 0x000000e0ff1d723e */ /* 0x002fe200048070ff */
[----:B------:R-:W-:Y:S01]  /*c780*/  @!P3 STG.E.U8 desc[UR20][R26.64], R31 ;  /* 0x0000001f1a00b986 */ /* 0x000fe2000c101114 */
[----:B------:R-:W-:-:S02]  /*c790*/  F2FP.SATFINITE.E4M3.F32.PACK_AB_MERGE_C R223, RZ, R223, RZ ;  /* 0x000000dfffdf723e */ /* 0x000fc400048070ff */
[C---:B------:R-:W-:Y:S01]  /*c7a0*/  ISETP.LT.OR P3, PT, R34.reuse, 0x9, !P0 ;  /* 0x000000092200780c */ /* 0x040fe20004761670 */
[----:B------:R-:W-:Y:S01]  /*c7b0*/  @!P4 STG.E.U8 desc[UR20][R26.64+0x1], R225 ;  /* 0x000001e11a00c986 */ /* 0x000fe2000c101114 */
[----:B------:R-:W-:-:S03]  /*c7c0*/  ISETP.LT.OR P4, PT, R34, 0xa, !P0 ;  /* 0x0000000a2200780c */ /* 0x000fc60004781670 */
[----:B------:R1:W-:Y:S01]  /*c7d0*/  @!P5 STG.E.U8 desc[UR20][R24.64+0x8], R29 ;  /* 0x0000081d1800d986 */ /* 0x0003e2000c101114 */
[----:B------:R-:W-:Y:S01]  /*c7e0*/  ISETP.LT.OR P5, PT, R34, 0x11, !P1 ;  /* 0x000000112200780c */ /* 0x000fe20004fa1670 */
[----:B------:R-:W-:Y:S01]  /*c7f0*/  FMUL R222, R222, UR32 ;  /* 0x00000020dede7c20 */ /* 0x000fe20008400000 */
[----:B------:R-:W-:Y:S01]  /*c800*/  FMUL R221, R221, UR32 ;  /* 0x00000020dddd7c20 */ /* 0x000fe20008400000 */
[----:B------:R-:W-:Y:S01]  /*c810*/  FMUL R220, R220, UR32 ;  /* 0x00000020dcdc7c20 */ /* 0x000fe20008400000 */
[----:B------:R-:W-:Y:S01]  /*c820*/  @!P6 STG.E.U8 desc[UR20][R24.64+0x9], R223 ;  /* 0x000009df1800e986 */ /* 0x000fe2000c101114 */
[----:B------:R-:W-:Y:S01]  /*c830*/  ISETP.LT.OR P6, PT, R34, 0x12, !P1 ;  /* 0x000000122200780c */ /* 0x000fe20004fc1670 */
[----:B------:R-:W-:Y:S01]  /*c840*/  FMUL R219, R219, UR32 ;  /* 0x00000020dbdb7c20 */ /* 0x000fe20008400000 */
[----:B------:R-:W-:Y:S01]  /*c850*/  F2FP.SATFINITE.E4M3.F32.PACK_AB_MERGE_C R33, RZ, R222, RZ ;  /* 0x000000deff21723e */ /* 0x000fe200048070ff */
[----:B--2---:R-:W2:Y:S01]  /*c860*/  LDL.LU R227, [R1+0x8] ;  /* 0x0000080001e37983 */ /* 0x004ea20000300800 */
[----:B------:R-:W-:-:S02]  /*c870*/  F2FP.SATFINITE.E4M3.F32.PACK_AB_MERGE_C R221, RZ, R221, RZ ;  /* 0x000000ddffdd723e */ /* 0x000fc400048070ff */
[----:B-1----:R-:W-:Y:S01]  /*c880*/  F2FP.SATFINITE.E4M3.F32.PACK_AB_MERGE_C R29, RZ, R220, RZ ;  /* 0x000000dcff1d723e */ /* 0x002fe200048070ff */
[----:B------:R-:W3:Y:S04]  /*c890*/  LDL.LU R226, [R1+0x4] ;  /* 0x0000040001e27983 */ /* 0x000ee80000300800 */
[----:B------:R-:W4:Y:S01]  /*c8a0*/  LDL.LU R224, [R1] ;  /* 0x0000000001e07983 */ /* 0x000f220000300800 */
[----:B------:R-:W-:-:S03]  /*c8b0*/  F2FP.SATFINITE.E4M3.F32.PACK_AB_MERGE_C R219, RZ, R219, RZ ;  /* 0x000000dbffdb723e */ /* 0x000fc600048070ff */
[----:B------:R-:W-:Y:S01]  /*c8c0*/  @!P3 STG.E.U8 desc[UR20][R26.64+0x8], R33 ;  /* 0x000008211a00b986 */ /* 0x000fe2000c101114 */
[----:B------:R-:W-:-:S03]  /*c8d0*/  ISETP.LT.OR P3, PT, R34, 0x11, !P0 ;  /* 0x000000112200780c */ /* 0x000fc60004761670 */
        /* <DEDUP_REMOVED lines=11> */
[----:B------:R-:W-:Y:S01]  /*c990*/  FMUL R214, R214, UR32 ;  /* 0x00000020d6d67c20 */ /* 0x000fe20008400000 */
[----:B------:R-:W-:Y:S01]  /*c9a0*/  F2FP.SATFINITE.E4M3.F32.PACK_AB_MERGE_C R217, RZ, R217, RZ ;  /* 0x000000d9ffd9723e */ /* 0x000fe200048070ff */
[----:B------:R-:W-:Y:S01]  /*c9b0*/  FMUL R213, R213, UR32 ;  /* 0x00000020d5d57c20 */ /* 0x000fe20008400000 */
        /* <DEDUP_REMOVED lines=8> */
[----:B------:R-:W-:Y:S02]  /*ca40*/  FMUL R212, R212, UR32 ;  /* 0x00000020d4d47c20 */ /* 0x000fe40008400000 */
[----:B------:R-:W-:Y:S01]  /*ca50*/  @!P6 STG.E.U8 desc[UR20][R24.64+0x19], R215 ;  /* 0x000019d71800e986 */ /* 0x000fe2000c101114 */
[----:B------:R-:W-:Y:S01]  /*ca60*/  ISETP.LT.OR P6, PT, R34, 0x22, !P1 ;  /* 0x000000222200780c */ /* 0x000fe20004fc1670 */
[----:B------:R-:W-:Y:S01]  /*ca70*/  FMUL R211, R211, UR32 ;  /* 0x00000020d3d37c20 */ /* 0x000fe20008400000 */
[----:B------:R-:W-:Y:S01]  /*ca80*/  F2FP.SATFINITE.E4M3.F32.PACK_AB_MERGE_C R33, RZ, R214, RZ ;  /* 0x000000d6ff21723e */ /* 0x000fe200048070ff */
[----:B------:R-:W-:Y:S01]  /*ca90*/  FMUL R210, R210, UR32 ;  /* 0x00000020d2d27c20 */ /* 0x000fe20008400000 */
[----:B------:R-:W-:Y:S01]  /*caa0*/  F2FP.SATFINITE.E4M3.F32.PACK_AB_MERGE_C R213, RZ, R213, RZ ;  /* 0x000000d5ffd5723e */ /* 0x000fe200048070ff */
[----:B------:R-:W-:Y:S01]  /*cab0*/  FMUL R209, R209, UR32 ;  /* 0x00000020d1d17c20 */ /* 0x000fe20008400000 */
        /* <DEDUP_REMOVED lines=8> */
[----:B------:R-:W-:-:S03]  /*cb40*/  ISETP.LT.OR P5, PT, R34, 0x29, !P1 ;  /* 0x000000292200780c */ /* 0x000fc60004fa1670 */
        /* <DEDUP_REMOVED lines=240> */
[----:B------:R0:W-:Y:S01]  /*da50*/  @!P6 STG.E.U8 desc[UR20][R24.64+0x99], R23 ;  /* 0x000099171800e986 */ /* 0x0001e2000c101114 */
        /* <DEDUP_REMOVED lines=11> */
[----:B------:R1:W-:Y:S01]  /*db10*/  @!P4 STG.E.U8 desc[UR20][R26.64+0x99], R21 ;  /* 0x000099151a00c986 */ /* 0x0003e2000c101114 */
[----:B------:R-:W-:-:S03]  /*db20*/  ISETP.LT.OR P4, PT, R34, 0xa2, !P0 ;  /* 0x000000a22200780c */ /* 0x000fc60004781670 */
[----:B------:R-:W-:Y:S01]  /*db30*/  @!P5 STG.E.U8 desc[UR20][R24.64+0xa0], R29 ;  /* 0x0000a01d1800d986 */ /* 0x000fe2000c101114 */
[----:B------:R-:W-:-:S03]  /*db40*/  ISETP.LT.OR P5, PT, R34, 0xa9, !P1 ;  /* 0x000000a92200780c */ /* 0x000fc60004fa1670 */
[----:B------:R2:W-:Y:S01]  /*db50*/  @!P6 STG.E.U8 desc[UR20][R24.64+0xa1], R19 ;  /* 0x0000a1131800e986 */ /* 0x0005e2000c101114 */
[----:B------:R-:W-:Y:S01]  /*db60*/  ISETP.LT.OR P6, PT, R34, 0xaa, !P1 ;  /* 0x000000aa2200780c */ /* 0x000fe20004fc1670 */
[----:B------:R-:W-:Y:S01]  /*db70*/  FMUL R15, R15, UR32 ;  /* 0x000000200f0f7c20 */ /* 0x000fe20008400000 */
[----:B0-----:R-:W-:Y:S01]  /*db80*/  F2FP.SATFINITE.E4M3.F32.PACK_AB_MERGE_C R23, RZ, R18, RZ ;  /* 0x00000012ff17723e */ /* 0x001fe200048070ff */
[----:B------:R-:W-:Y:S01]  /*db90*/  FMUL R14, R14, UR32 ;  /* 0x000000200e0e7c20 */ /* 0x000fe20008400000 */
[----:B------:R-:W-:Y:S01]  /*dba0*/  F2FP.SATFINITE.E4M3.F32.PACK_AB_MERGE_C R17, RZ, R17, RZ ;  /* 0x00000011ff11723e */ /* 0x000fe200048070ff */
[----:B------:R-:W-:Y:S01]  /*dbb0*/  FMUL R13, R13, UR32 ;  /* 0x000000200d0d7c20 */ /* 0x000fe20008400000 */
[----:B-1----:R-:W-:Y:S01]  /*dbc0*/  F2FP.SATFINITE.E4M3.F32.PACK_AB_MERGE_C R21, RZ, R16, RZ ;  /* 0x00000010ff15723e */ /* 0x002fe200048070ff */
[----:B------:R-:W-:Y:S01]  /*dbd0*/  @!P3 STG.E.U8 desc[UR20][R26.64+0xa0], R23 ;  /* 0x0000a0171a00b986 */ /* 0x000fe2000c101114 */
[----:B------:R-:W-:Y:S02]  /*dbe0*/  F2FP.SATFINITE.E4M3.F32.PACK_AB_MERGE_C R15, RZ, R15, RZ ;  /* 0x0000000fff0f723e */ /* 0x000fe400048070ff */
[C---:B------:R-:W-:Y:S01]  /*dbf0*/  ISETP.LT.OR P3, PT, R34.reuse, 0xa9, !P0 ;  /* 0x000000a92200780c */ /* 0x040fe20004761670 */
[----:B------:R-:W-:Y:S01]  /*dc00*/  @!P4 STG.E.U8 desc[UR20][R26.64+0xa1], R17 ;  /* 0x0000a1111a00c986 */ /* 0x000fe2000c101114 */
[----:B------:R-:W-:-:S03]  /*dc10*/  ISETP.LT.OR P4, PT, R34, 0xaa, !P0 ;  /* 0x000000aa2200780c */ /* 0x000fc60004781670 */
[----:B------:R-:W-:Y:S01]  /*dc20*/  @!P5 STG.E.U8 desc[UR20][R24.64+0xa8], R21 ;  /* 0x0000a8151800d986 */ /* 0x000fe2000c101114 */
[----:B------:R-:W-:Y:S01]  /*dc30*/  ISETP.LT.OR P5, PT, R34, 0xb1, !P1 ;  /* 0x000000b12200780c */ /* 0x000fe20004fa1670 */
[----:B------:R-:W-:Y:S02]  /*dc40*/  FMUL R12, R12, UR32 ;  /* 0x000000200c0c7c20 */ /* 0x000fe40008400000 */
[----:B------:R0:W-:Y:S01]  /*dc50*/  @!P6 STG.E.U8 desc[UR20][R24.64+0xa9], R15 ;  /* 0x0000a90f1800e986 */ /* 0x0001e2000c101114 */
[----:B------:R-:W-:Y:S01]  /*dc60*/  ISETP.LT.OR P6, PT, R34, 0xb2, !P1 ;  /* 0x000000b22200780c */ /* 0x000fe20004fc1670 */
[----:B------:R-:W-:Y:S01]  /*dc70*/  FMUL R11, R11, UR32 ;  /* 0x000000200b0b7c20 */ /* 0x000fe20008400000 */
[----:B--2---:R-:W-:Y:S01]  /*dc80*/  F2FP.SATFINITE.E4M3.F32.PACK_AB_MERGE_C R19, RZ, R14, RZ ;  /* 0x0000000eff13723e */ /* 0x004fe200048070ff */
[----:B------:R-:W2:Y:S01]  /*dc90*/  LDL.LU R223, [R1+0x18] ;  /* 0x0000180001df7983 */ /* 0x000ea20000300800 */
[----:B------:R-:W-:Y:S02]  /*dca0*/  F2FP.SATFINITE.E4M3.F32.PACK_AB_MERGE_C R13, RZ, R13, RZ ;  /* 0x0000000dff0d723e */ /* 0x000fe400048070ff */
[----:B------:R-:W-:Y:S01]  /*dcb0*/  F2FP.SATFINITE.E4M3.F32.PACK_AB_MERGE_C R11, RZ, R11, RZ ;  /* 0x0000000bff0b723e */ /* 0x000fe200048070ff */
[----:B------:R-:W-:Y:S01]  /*dcc0*/  @!P3 STG.E.U8 desc[UR20][R26.64+0xa8], R19 ;  /* 0x0000a8131a00b986 */ /* 0x000fe2000c101114 */
[----:B0-----:R-:W-:-:S03]  /*dcd0*/  F2FP.SATFINITE.E4M3.F32.PACK_AB_MERGE_C R15, RZ, R12, RZ ;  /* 0x0000000cff0f723e */ /* 0x001fc600048070ff */
[----:B------:R0:W-:Y:S01]  /*dce0*/  @!P4 STG.E.U8 desc[UR20][R26.64+0xa9], R13 ;  /* 0x0000a90d1a00c986 */ /* 0x0001e2000c101114 */
[C---:B------:R-:W-:Y:S02]  /*dcf0*/  ISETP.LT.OR P3, PT, R34.reuse, 0xb1, !P0 ;  /* 0x000000b12200780c */ /* 0x040fe40004761670 */
[C---:B------:R-:W-:Y:S01]  /*dd00*/  ISETP.LT.OR P4, PT, R34.reuse, 0xb2, !P0 ;  /* 0x000000b22200780c */ /* 0x040fe20004781670 */
[----:B------:R-:W-:Y:S01]  /*dd10*/  @!P5 STG.E.U8 desc[UR20][R24.64+0xb0], R15 ;  /* 0x0000b00f1800d986 */ /* 0x000fe2000c101114 */
[----:B------:R-:W-:Y:S01]  /*dd20*/  ISETP.LT.OR P5, PT, R34, 0xb9, !P1 ;  /* 0x000000b92200780c */ /* 0x000fe20004fa1670 */
[----:B------:R-:W-:Y:S01]  /*dd30*/  FMUL R10, R10, UR32 ;  /* 0x000000200a0a7c20 */ /* 0x000fe20008400000 */
[----:B------:R-:W-:Y:S01]  /*dd40*/  FMUL R9, R9, UR32 ;  /* 0x0000002009097c20 */ /* 0x000fe20008400000 */
[----:B------:R-:W2:Y:S01]  /*dd50*/  LDL.LU R222, [R1+0x14] ;  /* 0x0000140001de7983 */ /* 0x000ea20000300800 */
[----:B------:R-:W-:-:S03]  /*dd60*/  FMUL R8, R8, UR32 ;  /* 0x0000002008087c20 */ /* 0x000fc60008400000 */
[----:B------:R-:W2:Y:S01]  /*dd70*/  LDL.LU R220, [R1+0x10] ;  /* 0x0000100001dc7983 */ /* 0x000ea20000300800 */
[----:B------:R-:W-:-:S03]  /*dd80*/  F2FP.SATFINITE.E4M3.F32.PACK_AB_MERGE_C R17, RZ, R10, RZ ;  /* 0x0000000aff11723e */ /* 0x000fc600048070ff */
[----:B------:R-:W2:Y:S01]  /*dd90*/  LDL.LU R221, [R1+0xc] ;  /* 0x00000c0001dd7983 */ /* 0x000ea20000300800 */
[----:B------:R-:W-:Y:S01]  /*dda0*/  F2FP.SATFINITE.E4M3.F32.PACK_AB_MERGE_C R9, RZ, R9, RZ ;  /* 0x00000009ff09723e */ /* 0x000fe200048070ff */
[----:B------:R-:W-:Y:S01]  /*ddb0*/  FMUL R7, R7, UR32 ;  /* 0x0000002007077c20 */ /* 0x000fe20008400000 */
[----:B0-----:R-:W-:Y:S01]  /*ddc0*/  F2FP.SATFINITE.E4M3.F32.PACK_AB_MERGE_C R13, RZ, R8, RZ ;  /* 0x00000008ff0d723e */ /* 0x001fe200048070ff */
[----:B------:R0:W-:Y:S01]  /*ddd0*/  @!P6 STG.E.U8 desc[UR20][R24.64+0xb1], R11 ;  /* 0x0000b10b1800e986 */ /* 0x0001e2000c101114 */
[----:B------:R-:W-:Y:S01]  /*dde0*/  ISETP.LT.OR P6, PT, R34, 0xba, !P1 ;  /* 0x000000ba2200780c */ /* 0x000fe20004fc1670 */
[----:B-----5:R-:W-:Y:S01]  /*ddf0*/  FMUL R2, R2, UR32 ;  /* 0x0000002002027c20 */ /* 0x020fe20008400000 */
[----:B------:R-:W-:Y:S01]  /*de00*/  F2FP.SATFINITE.E4M3.F32.PACK_AB_MERGE_C R7, RZ, R7, RZ ;  /* 0x00000007ff07723e */ /* 0x000fe200048070ff */
[----:B------:R-:W-:Y:S01]  /*de10*/  @!P3 STG.E.U8 desc[UR20][R26.64+0xb0], R17 ;  /* 0x0000b0111a00b986 */ /* 0x000fe2000c101114 */
[----:B------:R-:W-:Y:S01]  /*de20*/  FMUL R3, R3, UR32 ;  /* 0x0000002003037c20 */ /* 0x000fe20008400000 */
[----:B------:R-:W-:Y:S01]  /*de30*/  FMUL R4, R4, UR32 ;  /* 0x0000002004047c20 */ /* 0x000fe20008400000 */
[C---:B------:R-:W-:Y:S01]  /*de40*/  ISETP.LT.OR P3, PT, R34.reuse, 0xb9, !P0 ;  /* 0x000000b92200780c */ /* 0x040fe20004761670 */
[----:B------:R1:W-:Y:S01]  /*de50*/  @!P4 STG.E.U8 desc[UR20][R26.64+0xb1], R9 ;  /* 0x0000b1091a00c986 */ /* 0x0003e2000c101114 */
[----:B------:R-:W-:Y:S01]  /*de60*/  ISETP.LT.OR P4, PT, R34, 0xba, !P0 ;  /* 0x000000ba2200780c */ /* 0x000fe20004781670 */
[----:B------:R-:W-:Y:S01]  /*de70*/  FMUL R6, R6, UR32 ;  /* 0x0000002006067c20 */ /* 0x000fe20008400000 */
[----:B------:R-:W-:Y:S01]  /*de80*/  FMUL R5, R5, UR32 ;  /* 0x0000002005057c20 */ /* 0x000fe20008400000 */
[----:B------:R3:W-:Y:S01]  /*de90*/  @!P5 STG.E.U8 desc[UR20][R24.64+0xb8], R13 ;  /* 0x0000b80d1800d986 */ /* 0x0007e2000c101114 */
[----:B------:R-:W-:Y:S01]  /*dea0*/  ISETP.LT.OR P5, PT, R34, 0xc1, !P1 ;  /* 0x000000c12200780c */ /* 0x000fe20004fa1670 */
[----:B------:R-:W-:Y:S01]  /*deb0*/  FMUL R0, R0, UR32 ;  /* 0x0000002000007c20 */ /* 0x000fe20008400000 */
[----:B0-----:R-:W-:Y:S01]  /*dec0*/  F2FP.SATFINITE.E4M3.F32.PACK_AB_MERGE_C R11, RZ, R6, RZ ;  /* 0x00000006ff0b723e */ /* 0x001fe200048070ff */
[----:B------:R-:W2:Y:S01]  /*ded0*/  LDL.LU R225, [R1+0x1c] ;  /* 0x00001c0001e17983 */ /* 0x000ea20000300800 */
[----:B------:R-:W-:-:S03]  /*dee0*/  F2FP.SATFINITE.E4M3.F32.PACK_AB_MERGE_C R5, RZ, R5, RZ ;  /* 0x00000005ff05723e */ /* 0x000fc600048070ff */
[----:B------:R0:W-:Y:S01]  /*def0*/  @!P6 STG.E.U8 desc[UR20][R24.64+0xb9], R7 ;  /* 0x0000b9071800e986 */ /* 0x0001e2000c101114 */
[----:B-1----:R-:W-:Y:S01]  /*df00*/  F2FP.SATFINITE.E4M3.F32.PACK_AB_MERGE_C R9, RZ, R4, RZ ;  /* 0x00000004ff09723e */ /* 0x002fe200048070ff */
[----:B------:R-:W-:Y:S01]  /*df10*/  FMUL R4, R227, UR32 ;  /* 0x00000020e3047c20 */ /* 0x000fe20008400000 */
[----:B------:R-:W-:Y:S01]  /*df20*/  ISETP.LT.OR P6, PT, R34, 0xc2, !P1 ;  /* 0x000000c22200780c */ /* 0x000fe20004fc1670 */
[----:B------:R-:W-:Y:S01]  /*df30*/  @!P3 STG.E.U8 desc[UR20][R26.64+0xb8], R11 ;  /* 0x0000b80b1a00b986 */ /* 0x000fe2000c101114 */
[----:B---3--:R-:W-:Y:S01]  /*df40*/  F2FP.SATFINITE.E4M3.F32.PACK_AB_MERGE_C R13, RZ, R2, RZ ;  /* 0x00000002ff0d723e */ /* 0x008fe200048070ff */
[----:B----4-:R-:W-:Y:S01]  /*df50*/  FMUL R2, R224, UR32 ;  /* 0x00000020e0027c20 */ /* 0x010fe20008400000 */
[----:B------:R-:W-:Y:S01]  /*df60*/  ISETP.LT.OR P3, PT, R34, 0xc1, !P0 ;  /* 0x000000c12200780c */ /* 0x000fe20004761670 */
[----:B------:R-:W3:Y:S01]  /*df70*/  LDL.LU R224, [R1+0x20] ;  /* 0x0000200001e07983 */ /* 0x000ee20000300800 */
[----:B0-----:R-:W-:Y:S01]  /*df80*/  F2FP.SATFINITE.E4M3.F32.PACK_AB_MERGE_C R7, RZ, R3, RZ ;  /* 0x00000003ff07723e */ /* 0x001fe200048070ff */
[----:B------:R-:W-:-:S02]  /*df90*/  FMUL R3, R226, UR32 ;  /* 0x00000020e2037c20 */ /* 0x000fc40008400000 */
[----:B------:R0:W-:Y:S01]  /*dfa0*/  @!P4 STG.E.U8 desc[UR20][R26.64+0xb9], R5 ;  /* 0x0000b9051a00c986 */ /* 0x0001e2000c101114 */
[----:B------:R-:W-:-:S03]  /*dfb0*/  ISETP.LT.OR P4, PT, R34, 0xc2, !P0 ;  /* 0x000000c22200780c */ /* 0x000fc60004781670 */
[----:B------:R-:W4:Y:S04]  /*dfc0*/  LDL.LU R226, [R1+0x24] ;  /* 0x0000240001e27983 */ /* 0x000f280000300800 */
[----:B------:R-:W4:Y:S04]  /*dfd0*/  LDL.LU R227, [R1+0x28] ;  /* 0x0000280001e37983 */ /* 0x000f280000300800 */
[----:B------:R-:W-:Y:S01]  /*dfe0*/  @!P5 STG.E.U8 desc[UR20][R24.64+0xc0], R9 ;  /* 0x0000c0091800d986 */ /* 0x000fe2000c101114 */
[C---:B------:R-:W-:Y:S02]  /*dff0*/  ISETP.LT.OR P5, PT, R34.reuse, 0xc9, !P1 ;  /* 0x000000c92200780c */ /* 0x040fe40004fa1670 */
[----:B0-----:R-:W-:Y:S01]  /*e000*/  F2FP.SATFINITE.E4M3.F32.PACK_AB_MERGE_C R5, RZ, R0, RZ ;  /* 0x00000000ff05723e */ /* 0x001fe200048070ff */
[----:B------:R0:W-:Y:S01]  /*e010*/  @!P6 STG.E.U8 desc[UR20][R24.64+0xc1], R7 ;  /* 0x0000c1071800e986 */ /* 0x0001e2000c101114 */
[----:B------:R-:W-:-:S03]  /*e020*/  ISETP.LT.OR P6, PT, R34, 0xca, !P1 ;  /* 0x000000ca2200780c */ /* 0x000fc60004fc1670 */
[----:B------:R-:W-:Y:S01]  /*e030*/  @!P3 STG.E.U8 desc[UR20][R26.64+0xc0], R13 ;  /* 0x0000c00d1a00b986 */ /* 0x000fe2000c101114 */
[----:B------:R-:W-:-:S03]  /*e040*/  ISETP.LT.OR P3, PT, R34, 0xc9, !P0 ;  /* 0x000000c92200780c */ /* 0x000fc60004761670 */
[----:B------:R1:W-:Y:S01]  /*e050*/  @!P4 STG.E.U8 desc[UR20][R26.64+0xc1], R5 ;  /* 0x0000c1051a00c986 */ /* 0x0003e2000c101114 */
[----:B0-----:R-:W-:Y:S02]  /*e060*/  F2FP.SATFINITE.E4M3.F32.PACK_AB_MERGE_C R7, RZ, R2, RZ ;  /* 0x00000002ff07723e */ /* 0x001fe400048070ff */
[----:B------:R-:W-:-:S03]  /*e070*/  ISETP.LT.OR P4, PT, R34, 0xca, !P0 ;  /* 0x000000ca2200780c */ /* 0x000fc60004781670 */
[----:B------:R0:W-:Y:S01]  /*e080*/  @!P5 STG.E.U8 desc[UR20][R24.64+0xc8], R7 ;  /* 0x0000c8071800d986 */ /* 0x0001e2000c101114 */
[----:B------:R-:W-:Y:S02]  /*e090*/  ISETP.LT.OR P5, PT, R34, 0xd1, !P1 ;  /* 0x000000d12200780c */ /* 0x000fe40004fa1670 */
[----:B------:R-:W-:Y:S02]  /*e0a0*/  F2FP.SATFINITE.E4M3.F32.PACK_AB_MERGE_C R9, RZ, R3, RZ ;  /* 0x00000003ff09723e */ /* 0x000fe400048070ff */
[----:B------:R-:W-:-:S03]  /*e0b0*/  F2FP.SATFINITE.E4M3.F32.PACK_AB_MERGE_C R11, RZ, R4, RZ ;  /* 0x00000004ff0b723e */ /* 0x000fc600048070ff */
[----:B------:R0:W-:Y:S04]  /*e0c0*/  @!P6 STG.E.U8 desc[UR20][R24.64+0xc9], R9 ;  /* 0x0000c9091800e986 */ /* 0x0001e8000c101114 */
[----:B------:R-:W-:Y:S01]  /*e0d0*/  @!P3 STG.E.U8 desc[UR20][R26.64+0xc8], R11 ;  /* 0x0000c80b1a00b986 */ /* 0x000fe2000c101114 */
[----:B--2---:R-:W-:Y:S01]  /*e0e0*/  FMUL R2, R220, UR32 ;  /* 0x00000020dc027c20 */ /* 0x004fe20008400000 */
[----:B------:R-:W-:Y:S02]  /*e0f0*/  FMUL R0, R221, UR32 ;  /* 0x00000020dd007c20 */ /* 0x000fe40008400000 */
[----:B------:R-:W2:Y:S03]  /*e100*/  LDL.LU R221, [R1+0x2c] ;  /* 0x00002c0001dd7983 */ /* 0x000ea60000300800 */
[----:B-1----:R-:W-:Y:S01]  /*e110*/  F2FP.SATFINITE.E4M3.F32.PACK_AB_MERGE_C R5, RZ, R0, RZ ;  /* 0x00000000ff05723e */ /* 0x002fe200048070ff */
[----:B------:R-:W2:Y:S01]  /*e120*/  LDL.LU R220, [R1+0x30] ;  /* 0x0000300001dc7983 */ /* 0x000ea20000300800 */
[----:B------:R-:W-:Y:S01]  /*e130*/  FMUL R0, R223, UR32 ;  /* 0x00000020df007c20 */ /* 0x000fe20008400000 */
[----:B------:R-:W-:Y:S01]  /*e140*/  FMUL R3, R222, UR32 ;  /* 0x00000020de037c20 */ /* 0x000fe20008400000 */
[----:B0-----:R-:W-:Y:S01]  /*e150*/  F2FP.SATFINITE.E4M3.F32.PACK_AB_MERGE_C R7, RZ, R2, RZ ;  /* 0x00000002ff07723e */ /* 0x001fe200048070ff */
[----:B------:R-:W2:Y:S02]  /*e160*/  LDL.LU R222, [R1+0x34] ;  /* 0x0000340001de7983 */ /* 0x000ea40000300800 */
[----:B------:R-:W-:-:S02]  /*e170*/  F2FP.SATFINITE.E4M3.F32.PACK_AB_MERGE_C R13, RZ, R0, RZ ;  /* 0x00000000ff0d723e */ /* 0x000fc400048070ff */
[----:B------:R-:W2:Y:S01]  /*e180*/  LDL.LU R223, [R1+0x38] ;  /* 0x0000380001df7983 */ /* 0x000ea20000300800 */
[----:B------:R-:W-:Y:S01]  /*e190*/  F2FP.SATFINITE.E4M3.F32.PACK_AB_MERGE_C R9, RZ, R3, RZ ;  /* 0x00000003ff09723e */ /* 0x000fe200048070ff */
[----:B------:R-:W-:Y:S02]  /*e1a0*/  FMUL R2, R225, UR32 ;  /* 0x00000020e1027c20 */ /* 0x000fe40008400000 */
[----:B------:R-:W2:Y:S04]  /*e1b0*/  LDL.LU R225, [R1+0x3c] ;  /* 0x00003c0001e17983 */ /* 0x000ea80000300800 */
[----:B------:R-:W-:Y:S01]  /*e1c0*/  @!P4 STG.E.U8 desc[UR20][R26.64+0xc9], R5 ;  /* 0x0000c9051a00c986 */ /* 0x000fe2000c101114 */
[----:B---3--:R-:W-:-:S03]  /*e1d0*/  FMUL R0, R224, UR32 ;  /* 0x00000020e0007c20 */ /* 0x008fc60008400000 */
[----:B------:R0:W-:Y:S04]  /*e1e0*/  @!P5 STG.E.U8 desc[UR20][R24.64+0xd0], R7 ;  /* 0x0000d0071800d986 */ /* 0x0001e8000c101114 */
[----:B------:R-:W3:Y:S01]  /*e1f0*/  LDL.LU R224, [R1+0x40] ;  /* 0x0000400001e07983 */ /* 0x000ee20000300800 */
[----:B----4-:R-:W-:-:S03]  /*e200*/  FMUL R3, R226, UR32 ;  /* 0x00000020e2037c20 */ /* 0x010fc60008400000 */
[----:B------:R-:W4:Y:S01]  /*e210*/  LDL.LU R226, [R1+0x44] ;  /* 0x0000440001e27983 */ /* 0x000f220000300800 */
[----:B0-----:R-:W-:Y:S01]  /*e220*/  F2FP.SATFINITE.E4M3.F32.PACK_AB_MERGE_C R7, RZ, R0, RZ ;  /* 0x00000000ff07723e */ /* 0x001fe200048070ff */
[----:B------:R-:W-:Y:S02]  /*e230*/  FMUL R0, R227, UR32 ;  /* 0x00000020e3007c20 */ /* 0x000fe40008400000 */
[----:B------:R-:W4:Y:S01]  /*e240*/  LDL.LU R227, [R1+0x48] ;  /* 0x0000480001e37983 */ /* 0x000f220000300800 */
[C---:B------:R-:W-:Y:S02]  /*e250*/  ISETP.LT.OR P6, PT, R34.reuse, 0xd2, !P1 ;  /* 0x000000d22200780c */ /* 0x040fe40004fc1670 */
[C---:B------:R-:W-:Y:S01]  /*e260*/  ISETP.LT.OR P4, PT, R34.reuse, 0xd2, !P0 ;  /* 0x000000d22200780c */ /* 0x040fe20004781670 */
[----:B------:R-:W4:Y:S01]  /*e270*/  LDL.LU R219, [R1+0x4c] ;  /* 0x00004c0001db7983 */ /* 0x000f220000300800 */
[----:B------:R-:W-:Y:S02]  /*e280*/  F2FP.SATFINITE.E4M3.F32.PACK_AB_MERGE_C R5, RZ, R2, RZ ;  /* 0x00000002ff05723e */ /* 0x000fe400048070ff */
[----:B------:R-:W-:-:S02]  /*e290*/  ISETP.LT.OR P3, PT, R34, 0xd1, !P0 ;  /* 0x000000d12200780c */ /* 0x000fc40004761670 */
[----:B------:R-:W-:Y:S02]  /*e2a0*/  ISETP.LT.OR P5, PT, R34, 0xd9, !P1 ;  /* 0x000000d92200780c */ /* 0x000fe40004fa1670 */
[----:B------:R-:W-:-:S03]  /*e2b0*/  F2FP.SATFINITE.E4M3.F32.PACK_AB_MERGE_C R11, RZ, R0, RZ ;  /* 0x00000000ff0b723e */ /* 0x000fc600048070ff */
[----:B------:R0:W-:Y:S01]  /*e2c0*/  @!P6 STG.E.U8 desc[UR20][R24.64+0xd1], R9 ;  /* 0x0000d1091800e986 */ /* 0x0001e2000c101114 */
[----:B------:R-:W-:-:S03]  /*e2d0*/  ISETP.LT.OR P6, PT, R34, 0xda, !P1 ;  /* 0x000000da2200780c */ /* 0x000fc60004fc1670 */
[----:B------:R1:W-:Y:S01]  /*e2e0*/  @!P4 STG.E.U8 desc[UR20][R26.64+0xd1], R5 ;  /* 0x0000d1051a00c986 */ /* 0x0003e2000c101114 */
[----:B------:R-:W-:-:S03]  /*e2f0*/  ISETP.LT.OR P4, PT, R34, 0xda, !P0 ;  /* 0x000000da2200780c */ /* 0x000fc60004781670 */
[----:B------:R-:W-:Y:S01]  /*e300*/  @!P3 STG.E.U8 desc[UR20][R26.64+0xd0], R13 ;  /* 0x0000d00d1a00b986 */ /* 0x000fe2000c101114 */
[----:B0-----:R-:W-:-:S03]  /*e310*/  F2FP.SATFINITE.E4M3.F32.PACK_AB_MERGE_C R9, RZ, R3, RZ ;  /* 0x00000003ff09723e */ /* 0x001fc600048070ff */
[----:B------:R0:W-:Y:S04]  /*e320*/  @!P5 STG.E.U8 desc[UR20][R24.64+0xd8], R7 ;  /* 0x0000d8071800d986 */ /* 0x0001e8000c101114 */
[----:B------:R0:W-:Y:S01]  /*e330*/  @!P6 STG.E.U8 desc[UR20][R24.64+0xd9], R9 ;  /* 0x0000d9091800e986 */ /* 0x0001e2000c101114 */
[----:B--2---:R-:W-:-:S03]  /*e340*/  FMUL R0, R221, UR32 ;  /* 0x00000020dd007c20 */ /* 0x004fc60008400000 */
[----:B------:R-:W2:Y:S01]  /*e350*/  LDL.LU R221, [R1+0x50] ;  /* 0x0000500001dd7983 */ /* 0x000ea20000300800 */
[----:B------:R-:W-:-:S03]  /*e360*/  FMUL R2, R220, UR32 ;  /* 0x00000020dc027c20 */ /* 0x000fc60008400000 */
[----:B------:R-:W2:Y:S01]  /*e370*/  LDL.LU R220, [R1+0x54] ;  /* 0x0000540001dc7983 */ /* 0x000ea20000300800 */
[----:B-1----:R-:W-:Y:S01]  /*e380*/  F2FP.SATFINITE.E4M3.F32.PACK_AB_MERGE_C R5, RZ, R0, RZ ;  /* 0x00000000ff05723e */ /* 0x002fe200048070ff */
[----:B------:R-:W-:Y:S02]  /*e390*/  FMUL R3, R222, UR32 ;  /* 0x00000020de037c20 */ /* 0x000fe40008400000 */
[----:B------:R-:W2:Y:S01]  /*e3a0*/  LDL.LU R222, [R1+0x58] ;  /* 0x0000580001de7983 */ /* 0x000ea20000300800 */
[----:B0-----:R-:W-:Y:S01]  /*e3b0*/  F2FP.SATFINITE.E4M3.F32.PACK_AB_MERGE_C R7, RZ, R2, RZ ;  /* 0x00000002ff07723e */ /* 0x001fe200048070ff */
[----:B------:R-:W-:Y:S01]  /*e3c0*/  FMUL R4, R223, UR32 ;  /* 0x00000020df047c20 */ /* 0x000fe20008400000 */
[----:B------:R-:W-:Y:S01]  /*e3d0*/  F2FP.SATFINITE.E4M3.F32.PACK_AB_MERGE_C R9, RZ, R3, RZ ;  /* 0x00000003ff09723e */ /* 0x000fe200048070ff */
[----:B------:R-:W2:Y:S01]  /*e3e0*/  LDL.LU R223, [R1+0x5c] ;  /* 0x00005c0001df7983 */ /* 0x000ea20000300800 */
[----:B------:R-:W-:-:S03]  /*e3f0*/  FMUL R0, R225, UR32 ;  /* 0x00000020e1007c20 */ /* 0x000fc60008400000 */
[----:B------:R0:W-:Y:S04]  /*e400*/  @!P4 STG.E.U8 desc[UR20][R26.64+0xd9], R5 ;  /* 0x0000d9051a00c986 */ /* 0x0001e8000c101114 */
[----:B------:R-:W2:Y:S01]  /*e410*/  LDL.LU R225, [R1+0x60] ;  /* 0x0000600001e17983 */ /* 0x000ea20000300800 */
[----:B0-----:R-:W-:Y:S01]  /*e420*/  F2FP.SATFINITE.E4M3.F32.PACK_AB_MERGE_C R5, RZ, R0, RZ ;  /* 0x00000000ff05723e */ /* 0x001fe200048070ff */
[----:B---3--:R-:W-:Y:S02]  /*e430*/  FMUL R2, R224, UR32 ;  /* 0x00000020e0027c20 */ /* 0x008fe40008400000 */
[----:B------:R-:W3:Y:S01]  /*e440*/  LDL.LU R224, [R1+0x64] ;  /* 0x0000640001e07983 */ /* 0x000ee20000300800 */
[----:B----4-:R-:W-:-:S03]  /*e450*/  FMUL R3, R226, UR32 ;  /* 0x00000020e2037c20 */ /* 0x010fc60008400000 */
[----:B------:R-:W4:Y:S01]  /*e460*/  LDL.LU R226, [R1+0x68] ;  /* 0x0000680001e27983 */ /* 0x000f220000300800 */
[----:B------:R-:W-:-:S03]  /*e470*/  FMUL R0, R227, UR32 ;  /* 0x00000020e3007c20 */ /* 0x000fc60008400000 */
[----:B------:R-:W4:Y:S01]  /*e480*/  LDL.LU R227, [R1+0x6c] ;  /* 0x00006c0001e37983 */ /* 0x000f220000300800 */
[C---:B------:R-:W-:Y:S02]  /*e490*/  ISETP.LT.OR P3, PT, R34.reuse, 0xd9, !P0 ;  /* 0x000000d92200780c */ /* 0x040fe40004761670 */
[C---:B------:R-:W-:Y:S02]  /*e4a0*/  ISETP.LT.OR P5, PT, R34.reuse, 0xe1, !P1 ;  /* 0x000000e12200780c */ /* 0x040fe40004fa1670 */
[C---:B------:R-:W-:Y:S02]  /*e4b0*/  ISETP.LT.OR P6, PT, R34.reuse, 0xe2, !P1 ;  /* 0x000000e22200780c */ /* 0x040fe40004fc1670 */
[----:B------:R-:W-:-:S07]  /*e4c0*/  ISETP.LT.OR P4, PT, R34, 0xe2, !P0 ;  /* 0x000000e22200780c */ /* 0x000fce0004781670 */
[----:B------:R-:W-:Y:S01]  /*e4d0*/  @!P3 STG.E.U8 desc[UR20][R26.64+0xd8], R11 ;  /* 0x0000d80b1a00b986 */ /* 0x000fe2000c101114 */
[----:B------:R-:W-:-:S03]  /*e4e0*/  ISETP.LT.OR P3, PT, R34, 0xe1, !P0 ;  /* 0x000000e12200780c */ /* 0x000fc60004761670 */
[----:B------:R0:W-:Y:S01]  /*e4f0*/  @!P5 STG.E.U8 desc[UR20][R24.64+0xe0], R7 ;  /* 0x0000e0071800d986 */ /* 0x0001e2000c101114 */
[----:B------:R-:W-:-:S03]  /*e500*/  ISETP.LT.OR P5, PT, R34, 0xe9, !P1 ;  /* 0x000000e92200780c */ /* 0x000fc60004fa1670 */
[----:B------:R1:W-:Y:S01]  /*e510*/  @!P6 STG.E.U8 desc[UR20][R24.64+0xe1], R9 ;  /* 0x0000e1091800e986 */ /* 0x0003e2000c101114 */
[----:B------:R-:W-:Y:S02]  /*e520*/  ISETP.LT.OR P6, PT, R34, 0xea, !P1 ;  /* 0x000000ea2200780c */ /* 0x000fe40004fc1670 */
[----:B------:R-:W-:Y:S01]  /*e530*/  F2FP.SATFINITE.E4M3.F32.PACK_AB_MERGE_C R13, RZ, R4, RZ ;  /* 0x00000004ff0d723e */ /* 0x000fe200048070ff */
[----:B------:R1:W-:Y:S01]  /*e540*/  @!P4 STG.E.U8 desc[UR20][R26.64+0xe1], R5 ;  /* 0x0000e1051a00c986 */ /* 0x0003e2000c101114 */
[----:B0-----:R-:W-:-:S03]  /*e550*/  F2FP.SATFINITE.E4M3.F32.PACK_AB_MERGE_C R7, RZ, R2, RZ ;  /* 0x00000002ff07723e */ /* 0x001fc600048070ff */
[----:B------:R-:W-:Y:S01]  /*e560*/  @!P3 STG.E.U8 desc[UR20][R26.64+0xe0], R13 ;  /* 0x0000e00d1a00b986 */ /* 0x000fe2000c101114 */
[----:B-1----:R-:W-:-:S03]  /*e570*/  F2FP.SATFINITE.E4M3.F32.PACK_AB_MERGE_C R9, RZ, R3, RZ ;  /* 0x00000003ff09723e */ /* 0x002fc600048070ff */
[----:B------:R0:W-:Y:S01]  /*e580*/  @!P5 STG.E.U8 desc[UR20][R24.64+0xe8], R7 ;  /* 0x0000e8071800d986 */ /* 0x0001e2000c101114 */
[C---:B------:R-:W-:Y:S02]  /*e590*/  ISETP.LT.OR P3, PT, R34.reuse, 0xe9, !P0 ;  /* 0x000000e92200780c */ /* 0x040fe40004761670 */
[C---:B------:R-:W-:Y:S01]  /*e5a0*/  ISETP.LT.OR P4, PT, R34.reuse, 0xea, !P0 ;  /* 0x000000ea2200780c */ /* 0x040fe20004781670 */
[----:B------:R1:W-:Y:S01]  /*e5b0*/  @!P6 STG.E.U8 desc[UR20][R24.64+0xe9], R9 ;  /* 0x0000e9091800e986 */ /* 0x0003e2000c101114 */
[C---:B------:R-:W-:Y:S01]  /*e5c0*/  ISETP.LT.OR P5, PT, R34.reuse, 0xf1, !P1 ;  /* 0x000000f12200780c */ /* 0x040fe20004fa1670 */
[----:B------:R-:W-:Y:S01]  /*e5d0*/  FMUL R2, R219, UR32 ;  /* 0x00000020db027c20 */ /* 0x000fe20008400000 */
[----:B------:R-:W-:Y:S02]  /*e5e0*/  ISETP.LT.OR P6, PT, R34, 0xf2, !P1 ;  /* 0x000000f22200780c */ /* 0x000fe40004fc1670 */
[----:B------:R-:W-:Y:S02]  /*e5f0*/  F2FP.SATFINITE.E4M3.F32.PACK_AB_MERGE_C R11, RZ, R0, RZ ;  /* 0x00000000ff0b723e */ /* 0x000fe400048070ff */
[----:B------:R-:W-:-:S03]  /*e600*/  F2FP.SATFINITE.E4M3.F32.PACK_AB_MERGE_C R5, RZ, R2, RZ ;  /* 0x00000002ff05723e */ /* 0x000fc600048070ff */
[----:B------:R-:W-:Y:S01]  /*e610*/  @!P3 STG.E.U8 desc[UR20][R26.64+0xe8], R11 ;  /* 0x0000e80b1a00b986 */ /* 0x000fe2000c101114 */
[----:B------:R-:W-:-:S03]  /*e620*/  ISETP.LT.OR P3, PT, R34, 0xf1, !P0 ;  /* 0x000000f12200780c */ /* 0x000fc60004761670 */
[----:B------:R-:W-:Y:S01]  /*e630*/  @!P4 STG.E.U8 desc[UR20][R26.64+0xe9], R5 ;  /* 0x0000e9051a00c986 */ /* 0x000fe2000c101114 */
[C---:B------:R-:W-:Y:S02]  /*e640*/  ISETP.LT.OR P4, PT, R34.reuse, 0xf9, !P1 ;  /* 0x000000f92200780c */ /* 0x040fe40004f81670 */
[----:B------:R-:W-:Y:S01]  /*e650*/  ISETP.LT.OR P1, PT, R34, 0xfa, !P1 ;  /* 0x000000fa2200780c */ /* 0x000fe20004f21670 */
[----:B--2---:R-:W-:Y:S01]  /*e660*/  FMUL R0, R221, UR32 ;  /* 0x00000020dd007c20 */ /* 0x004fe20008400000 */
[----:B------:R-:W-:-:S04]  /*e670*/  FMUL R3, R220, UR32 ;  /* 0x00000020dc037c20 */ /* 0x000fc80008400000 */
[----:B0-----:R-:W-:Y:S02]  /*e680*/  F2FP.SATFINITE.E4M3.F32.PACK_AB_MERGE_C R7, RZ, R0, RZ ;  /* 0x00000000ff07723e */ /* 0x001fe400048070ff */
[----:B-1----:R-:W-:Y:S01]  /*e690*/  F2FP.SATFINITE.E4M3.F32.PACK_AB_MERGE_C R9, RZ, R3, RZ ;  /* 0x00000003ff09723e */ /* 0x002fe200048070ff */
[----:B------:R-:W-:Y:S02]  /*e6a0*/  FMUL R0, R222, UR32 ;  /* 0x00000020de007c20 */ /* 0x000fe40008400000 */
[----:B------:R0:W-:Y:S01]  /*e6b0*/  @!P5 STG.E.U8 desc[UR20][R24.64+0xf0], R7 ;  /* 0x0000f0071800d986 */ /* 0x0001e2000c101114 */
[----:B------:R-:W-:-:S03]  /*e6c0*/  ISETP.LT.OR P5, PT, R34, 0xf2, !P0 ;  /* 0x000000f22200780c */ /* 0x000fc600047a1670 */
[----:B------:R1:W-:Y:S01]  /*e6d0*/  @!P6 STG.E.U8 desc[UR20][R24.64+0xf1], R9 ;  /* 0x0000f1091800e986 */ /* 0x0003e2000c101114 */
[C---:B------:R-:W-:Y:S02]  /*e6e0*/  ISETP.LT.OR P6, PT, R34.reuse, 0xf9, !P0 ;  /* 0x000000f92200780c */ /* 0x040fe400047c1670 */
[----:B------:R-:W-:Y:S01]  /*e6f0*/  F2FP.SATFINITE.E4M3.F32.PACK_AB_MERGE_C R13, RZ, R0, RZ ;  /* 0x00000000ff0d723e */ /* 0x000fe200048070ff */
[----:B------:R-:W-:Y:S01]  /*e700*/  FMUL R0, R223, UR32 ;  /* 0x00000020df007c20 */ /* 0x000fe20008400000 */
[----:B------:R-:W-:Y:S01]  /*e710*/  ISETP.LT.OR P0, PT, R34, 0xfa, !P0 ;  /* 0x000000fa2200780c */ /* 0x000fe20004701670 */
[----:B------:R-:W-:-:S03]  /*e720*/  FMUL R2, R225, UR32 ;  /* 0x00000020e1027c20 */ /* 0x000fc60008400000 */
[----:B0-----:R-:W-:Y:S02]  /*e730*/  F2FP.SATFINITE.E4M3.F32.PACK_AB_MERGE_C R7, RZ, R0, RZ ;  /* 0x00000000ff07723e */ /* 0x001fe400048070ff */
[----:B-1----:R-:W-:Y:S01]  /*e740*/  F2FP.SATFINITE.E4M3.F32.PACK_AB_MERGE_C R9, RZ, R2, RZ ;  /* 0x00000002ff09723e */ /* 0x002fe200048070ff */
[----:B---3--:R-:W-:Y:S01]  /*e750*/  FMUL R3, R224, UR32 ;  /* 0x00000020e0037c20 */ /* 0x008fe20008400000 */
[----:B----4-:R-:W-:Y:S01]  /*e760*/  FMUL R4, R226, UR32 ;  /* 0x00000020e2047c20 */ /* 0x010fe20008400000 */
[----:B------:R-:W-:-:S03]  /*e770*/  FMUL R5, R227, UR32 ;  /* 0x00000020e3057c20 */ /* 0x000fc60008400000 */
[----:B------:R-:W-:Y:S02]  /*e780*/  F2FP.SATFINITE.E4M3.F32.PACK_AB_MERGE_C R3, RZ, R3, RZ ;  /* 0x00000003ff03723e */ /* 0x000fe400048070ff */
[----:B------:R-:W-:Y:S02]  /*e790*/  F2FP.SATFINITE.E4M3.F32.PACK_AB_MERGE_C R11, RZ, R4, RZ ;  /* 0x00000004ff0b723e */ /* 0x000fe400048070ff */
[----:B------:R-:W-:Y:S01]  /*e7a0*/  F2FP.SATFINITE.E4M3.F32.PACK_AB_MERGE_C R5, RZ, R5, RZ ;  /* 0x00000005ff05723e */ /* 0x000fe200048070ff */
[----:B------:R0:W-:Y:S04]  /*e7b0*/  @!P3 STG.E.U8 desc[UR20][R26.64+0xf0], R13 ;  /* 0x0000f00d1a00b986 */ /* 0x0001e8000c101114 */
[----:B------:R0:W-:Y:S04]  /*e7c0*/  @!P5 STG.E.U8 desc[UR20][R26.64+0xf1], R7 ;  /* 0x0000f1071a00d986 */ /* 0x0001e8000c101114 */
[----:B------:R0:W-:Y:S04]  /*e7d0*/  @!P4 STG.E.U8 desc[UR20][R24.64+0xf8], R9 ;  /* 0x0000f8091800c986 */ /* 0x0001e8000c101114 */
[----:B------:R0:W-:Y:S04]  /*e7e0*/  @!P1 STG.E.U8 desc[UR20][R24.64+0xf9], R3 ;  /* 0x0000f90318009986 */ /* 0x0001e8000c101114 */
[----:B------:R0:W-:Y:S04]  /*e7f0*/  @!P6 STG.E.U8 desc[UR20][R26.64+0xf8], R11 ;  /* 0x0000f80b1a00e986 */ /* 0x0001e8000c101114 */
[----:B------:R0:W-:Y:S02]  /*e800*/  @!P0 STG.E.U8 desc[UR20][R26.64+0xf9], R5 ;  /* 0x0000f9051a008986 */ /* 0x0001e4000c101114 */
.L_x_293:
[----:B------:R-:W-:Y:S05]  /*e810*/  BSYNC B0 ;  /* 0x0000000000007941 */ /* 0x000fea0003800000 */
.L_x_35:
[----:B------:R-:W2:Y:S01]  /*e820*/  LDL.LU R22, [R1+0x74] ;  /* 0x0000740001167983 */ /* 0x000ea20000300800 */
[----:B0----5:R-:W-:Y:S01]  /*e830*/  IMAD.U32 R3, RZ, RZ, UR12 ;  /* 0x0000000cff037e24 */ /* 0x021fe2000f8e00ff */
[----:B------:R-:W-:Y:S02]  /*e840*/  ULDC.64 UR6, c[0x0][0x650] ;  /* 0x0001940000067ab9 */ /* 0x000fe40000000a00 */
[----:B------:R-:W3:Y:S01]  /*e850*/  LDL.LU R19, [R1+0x78] ;  /* 0x0000780001137983 */ /* 0x000ee20000300800 */
[----:B------:R-:W-:Y:S01]  /*e860*/  IMAD.U32 R0, RZ, RZ, UR16 ;  /* 0x00000010ff007e24 */ /* 0x000fe2000f8e00ff */
[----:B------:R0:W-:Y:S01]  /*e870*/  SYNCS.ARRIVE.TRANS64.A1T0 RZ, [R3+UR28], RZ ;  /* 0x000000ff03ff79a7 */ /* 0x0001e2000810001c */
[----:B------:R-:W-:Y:S02]  /*e880*/  IMAD.U32 R2, RZ, RZ, UR16 ;  /* 0x00000010ff027e24 */ /* 0x000fe4000f8e00ff */
[----:B------:R-:W-:Y:S02]  /*e890*/  IMAD.MOV.U32 R4, RZ, RZ, -0x1 ;  /* 0xffffffffff047424 */ /* 0x000fe400078e00ff */
[----:B0-----:R-:W-:Y:S01]  /*e8a0*/  IMAD.U32 R3, RZ, RZ, UR13 ;  /* 0x0000000dff037e24 */ /* 0x001fe2000f8e00ff */
[----:B---3--:R-:W-:-:S02]  /*e8b0*/  LEA R19, P0, R0, R19, 0x1 ;  /* 0x0000001300137211 */ /* 0x008fc400078008ff */
[----:B------:R-:W-:Y:S02]  /*e8c0*/  PRMT R0, RZ, 0x7610, R0 ;  /* 0x00007610ff007816 */ /* 0x000fe40000000000 */
[----:B--2---:R-:W-:Y:S01]  /*e8d0*/  LEA.HI.X R22, R2, R22, R3, 0x1, P0 ;  /* 0x0000001602167211 */ /* 0x004fe200000f0c03 */
[----:B------:R-:W-:Y:S01]  /*e8e0*/  IMAD.MOV.U32 R2, RZ, RZ, -0x1 ;  /* 0xffffffffff027424 */ /* 0x000fe200078e00ff */
[----:B------:R0:W-:Y:S01]  /*e8f0*/  STL [R1+0x78], R19 ;  /* 0x0000781301007387 */ /* 0x0001e20000100800 */
[----:B------:R-:W-:Y:S01]  /*e900*/  IMAD.MOV.U32 R3, RZ, RZ, -0x1 ;  /* 0xffffffffff037424 */ /* 0x000fe200078e00ff */
[----:B------:R-:W-:Y:S02]  /*e910*/  ISETP.GE.U32.AND P0, PT, R19, UR6, PT ;  /* 0x0000000613007c0c */ /* 0x000fe4000bf06070 */
[----:B------:R0:W-:Y:S02]  /*e920*/  STL [R1+0x74], R22 ;  /* 0x0000741601007387 */ /* 0x0001e40000100800 */
[----:B------:R-:W-:-:S02]  /*e930*/  ISETP.GE.U32.AND.EX P0, PT, R22, UR7, PT, P0 ;  /* 0x0000000716007c0c */ /* 0x000fc4000bf06100 */
[----:B------:R0:W-:Y:S04]  /*e940*/  STL [R1+0x7c], R4 ;  /* 0x00007c0401007387 */ /* 0x0001e80000100800 */
[----:B------:R0:W-:Y:S04]  /*e950*/  STL [R1+0x70], R2 ;  /* 0x0000700201007387 */ /* 0x0001e80000100800 */
[----:B------:R0:W-:Y:S03]  /*e960*/  STL [R1+0x80], R3 ;  /* 0x0000800301007387 */ /* 0x0001e60000100800 */
[----:B------:R-:W-:Y:S05]  /*e970*/  @P0 BRA `(.L_x_294) ;  /* 0x0000000400740947 */ /* 0x000fea0003800000 */
[----:B------:R-:W2:Y:S01]  /*e980*/  S2R R14, SR_CTAID.X ;  /* 0x00000000000e7919 */ /* 0x000ea20000002500 */
[----:B------:R-:W3:Y:S01]  /*e990*/  LDC.64 R8, c[0x0][0x628] ;  /* 0x00018a00ff087b82 */ /* 0x000ee20000000a00 */
[----:B------:R-:W-:Y:S01]  /*e9a0*/  ULDC UR6, c[0x0][0x150] ;  /* 0x0000540000067ab9 */ /* 0x000fe20000000800 */
[----:B------:R-:W-:Y:S01]  /*e9b0*/  IMAD.MOV.U32 R6, RZ, RZ, R19 ;  /* 0x000000ffff067224 */ /* 0x000fe200078e0013 */
[----:B------:R-:W0:Y:S01]  /*e9c0*/  S2R R16, SR_CTAID.Y ;  /* 0x0000000000107919 */ /* 0x000e220000002600 */
[----:B------:R-:W-:-:S04]  /*e9d0*/  IMAD.MOV.U32 R7, RZ, RZ, R22 ;  /* 0x000000ffff077224 */ /* 0x000fc800078e0016 */
[----:B------:R-:W0:Y:S08]  /*e9e0*/  LDC R17, c[0x0][0x144] ;  /* 0x00005100ff117b82 */ /* 0x000e300000000800 */
[----:B------:R-:W0:Y:S08]  /*e9f0*/  LDC R10, c[0x0][0x630] ;  /* 0x00018c00ff0a7b82 */ /* 0x000e300000000800 */
[----:B------:R-:W0:Y:S01]  /*ea00*/  LDC.64 R12, c[0x0][0x620] ;  /* 0x00018800ff0c7b82 */ /* 0x000e220000000a00 */
[----:B---3--:R-:W-:-:S04]  /*ea10*/  ISETP.NE.U32.AND P0, PT, R8, RZ, PT ;  /* 0x000000ff0800720c */ /* 0x008fc80003f05070 */
[----:B------:R-:W-:Y:S02]  /*ea20*/  ISETP.NE.AND.EX P0, PT, R9, RZ, PT, P0 ;  /* 0x000000ff0900720c */ /* 0x000fe40003f05300 */
[----:B--2---:R-:W-:-:S05]  /*ea30*/  I2FP.F32.U32 R0, R14 ;  /* 0x0000000e00007245 */ /* 0x004fca0000201000 */
[----:B------:R-:W-:-:S04]  /*ea40*/  FMUL R0, R0, UR6 ;  /* 0x0000000600007c20 */ /* 0x000fc80008400000 */
[----:B------:R2:W3:Y:S02]  /*ea50*/  F2I.U32.TRUNC.NTZ R15, R0 ;  /* 0x00000000000f7305 */ /* 0x0004e4000020f000 */
[----:B------:R-:W-:Y:S05]  /*ea60*/  @!P0 BRA `(.L_x_295) ;  /* 0x0000000000288947 */ /* 0x000fea0003800000 */
[----:B--2---:R-:W2:Y:S02]  /*ea70*/  LDC R0, c[0x0][0x634] ;  /* 0x00018d00ff007b82 */ /* 0x004ea40000000800 */
[----:B--2---:R-:W-:-:S05]  /*ea80*/  IADD3 R7, P0, R19, R0, RZ ;  /* 0x0000000013077210 */ /* 0x004fca0007f1e0ff */
[----:B------:R-:W-:-:S04]  /*ea90*/  IMAD.X R11, RZ, RZ, R22, P0 ;  /* 0x000000ffff0b7224 */ /* 0x000fc800000e0616 */
[----:B0-----:R-:W-:-:S04]  /*eaa0*/  IMAD.WIDE.U32 R2, R11, R8, RZ ;  /* 0x000000080b027225 */ /* 0x001fc800078e00ff */
[----:B------:R-:W-:-:S04]  /*eab0*/  IMAD.WIDE.U32 R4, P0, R7, R9, R2 ;  /* 0x0000000907047225 */ /* 0x000fc80007800002 */
[----:B------:R-:W-:-:S04]  /*eac0*/  IMAD.WIDE.U32 R2, R7, R8, RZ ;  /* 0x0000000807027225 */ /* 0x000fc800078e00ff */
[----:B------:R-:W-:Y:S01]  /*ead0*/  IMAD.X R7, RZ, RZ, RZ, P0 ;  /* 0x000000ffff077224 */ /* 0x000fe200000e06ff */
[----:B------:R-:W-:Y:S01]  /*eae0*/  IADD3 RZ, P0, R3, R4, RZ ;  /* 0x0000000403ff7210 */ /* 0x000fe20007f1e0ff */
[----:B------:R-:W-:-:S04]  /*eaf0*/  IMAD.MOV.U32 R6, RZ, RZ, R5 ;  /* 0x000000ffff067224 */ /* 0x000fc800078e0005 */
[----:B------:R-:W-:-:S08]  /*eb00*/  IMAD.WIDE.U32.X R6, R11, R9, R6, P0 ;  /* 0x000000090b067225 */ /* 0x000fd000000e0406 */
.L_x_295:
[-CC-:B0-----:R-:W-:Y:S01]  /*eb10*/  SHF.R.U64 R11, R6, R10.reuse, R7.reuse ;  /* 0x0000000a060b7219 */ /* 0x181fe20000001207 */
[----:B------:R-:W0:Y:S01]  /*eb20*/  LDC.64 R20, c[0x0][0x640] ;  /* 0x00019000ff147b82 */ /* 0x000e220000000a00 */
[----:B--2---:R-:W-:Y:S01]  /*eb30*/  SHF.R.U32.HI R0, RZ, R10, R7 ;  /* 0x0000000aff007219 */ /* 0x004fe20000011607 */
[----:B------:R-:W-:Y:S01]  /*eb40*/  IMAD.MOV.U32 R2, RZ, RZ, R19 ;  /* 0x000000ffff027224 */ /* 0x000fe200078e0013 */
[----:B------:R-:W-:Y:S01]  /*eb50*/  IADD3 R5, P0, RZ, -R11, RZ ;  /* 0x8000000bff057210 */ /* 0x000fe20007f1e0ff */
[----:B---3--:R-:W-:Y:S01]  /*eb60*/  IMAD.MOV R15, RZ, RZ, -R15 ;  /* 0x000000ffff0f7224 */ /* 0x008fe200078e0a0f */
[----:B------:R-:W-:Y:S01]  /*eb70*/  ULDC UR6, c[0x0][0x154] ;  /* 0x0000550000067ab9 */ /* 0x000fe20000000800 */
[----:B------:R-:W-:Y:S02]  /*eb80*/  IMAD.MOV.U32 R7, RZ, RZ, 0x1 ;  /* 0x00000001ff077424 */ /* 0x000fe400078e00ff */
[----:B------:R-:W2:Y:S01]  /*eb90*/  LDC R4, c[0x0][0x618] ;  /* 0x00018600ff047b82 */ /* 0x000ea20000000800 */
[----:B------:R-:W-:-:S02]  /*eba0*/  IMAD.X R3, RZ, RZ, ~R0, P0 ;  /* 0x000000ffff037224 */ /* 0x000fc400000e0e00 */
[----:B------:R-:W-:Y:S02]  /*ebb0*/  IMAD R17, R17, R15, R14 ;  /* 0x0000000f11117224 */ /* 0x000fe400078e020e */
[-C--:B------:R-:W-:Y:S02]  /*ebc0*/  IMAD R0, R3, R12.reuse, RZ ;  /* 0x0000000c03007224 */ /* 0x080fe400078e02ff */
[----:B------:R-:W-:Y:S01]  /*ebd0*/  IMAD.MOV.U32 R3, RZ, RZ, R22 ;  /* 0x000000ffff037224 */ /* 0x000fe200078e0016 */
[----:B------:R-:W3:Y:S01]  /*ebe0*/  LDC R6, c[0x0][0x608] ;  /* 0x00018200ff067b82 */ /* 0x000ee20000000800 */
[----:B------:R-:W-:-:S04]  /*ebf0*/  IMAD.WIDE.U32 R2, R5, R12, R2 ;  /* 0x0000000c05027225 */ /* 0x000fc800078e0002 */
[----:B------:R-:W-:-:S03]  /*ec00*/  IMAD R5, R5, R13, R0 ;  /* 0x0000000d05057224 */ /* 0x000fc600078e0200 */
[----:B------:R-:W5:Y:S01]  /*ec10*/  LDC R18, c[0x0][0x658] ;  /* 0x00019600ff127b82 */ /* 0x000f620000000800 */
[----:B------:R-:W-:Y:S01]  /*ec20*/  I2FP.F32.U32 R0, R16 ;  /* 0x0000001000007245 */ /* 0x000fe20000201000 */
[----:B------:R-:W-:Y:S01]  /*ec30*/  IMAD.IADD R3, R3, 0x1, R5 ;  /* 0x0000000103037824 */ /* 0x000fe200078e0205 */
[----:B0-----:R-:W-:Y:S01]  /*ec40*/  ISETP.NE.U32.AND P0, PT, R20, RZ, PT ;  /* 0x000000ff1400720c */ /* 0x001fe20003f05070 */
[----:B------:R-:W-:Y:S02]  /*ec50*/  IMAD.MOV.U32 R5, RZ, RZ, -0x1 ;  /* 0xffffffffff057424 */ /* 0x000fe400078e00ff */
[----:B------:R-:W-:Y:S02]  /*ec60*/  FMUL R0, R0, UR6 ;  /* 0x0000000600007c20 */ /* 0x000fe40008400000 */
[----:B------:R-:W0:Y:S01]  /*ec70*/  LDC R15, c[0x0][0x148] ;  /* 0x00005200ff0f7b82 */ /* 0x000e220000000800 */
[----:B--2---:R-:W-:Y:S01]  /*ec80*/  SHF.R.U64 R10, R2, R4, R3 ;  /* 0x00000004020a7219 */ /* 0x004fe20000001203 */
[----:B------:R2:W0:Y:S01]  /*ec90*/  F2I.U32.TRUNC.NTZ R13, R0 ;  /* 0x00000000000d7305 */ /* 0x000422000020f000 */
[----:B------:R-:W-:-:S02]  /*eca0*/  ISETP.NE.AND.EX P0, PT, R21, RZ, PT, P0 ;  /* 0x000000ff1500720c */ /* 0x000fc40003f05300 */
[----:B------:R-:W-:-:S03]  /*ecb0*/  SHF.R.U32.HI R3, RZ, R4, R3 ;  /* 0x00000004ff037219 */ /* 0x000fc60000011603 */
[----:B------:R-:W0:Y:S01]  /*ecc0*/  LDC R14, c[0x0][0x600] ;  /* 0x00018000ff0e7b82 */ /* 0x000e220000000800 */
[-CC-:B---3--:R-:W-:Y:S02]  /*ecd0*/  SHF.R.U64 R8, R10, R6.reuse, R3.reuse ;  /* 0x000000060a087219 */ /* 0x188fe40000001203 */
[----:B------:R-:W-:-:S05]  /*ece0*/  SHF.R.U32.HI R3, RZ, R6, R3 ;  /* 0x00000006ff037219 */ /* 0x000fca0000011603 */
[----:B------:R-:W3:Y:S01]  /*ecf0*/  LDC R22, c[0x0][0x648] ;  /* 0x00019200ff167b82 */ /* 0x000ee20000000800 */
[-CC-:B-----5:R-:W-:Y:S02]  /*ed00*/  SHF.R.U64 R12, R8, R18.reuse, R3.reuse ;  /* 0x00000012080c7219 */ /* 0x1a0fe40000001203 */
[-C--:B------:R-:W-:Y:S02]  /*ed10*/  SHF.L.U32 R5, R5, R18.reuse, RZ ;  /* 0x0000001205057219 */ /* 0x080fe400000006ff */
[-C--:B------:R-:W-:Y:S01]  /*ed20*/  SHF.R.U32.HI R3, RZ, R18.reuse, R3 ;  /* 0x00000012ff037219 */ /* 0x080fe20000011603 */
[----:B------:R-:W-:Y:S01]  /*ed30*/  IMAD.MOV.U32 R2, RZ, RZ, R12 ;  /* 0x000000ffff027224 */ /* 0x000fe200078e000c */
[----:B------:R-:W-:Y:S01]  /*ed40*/  SHF.L.U32 R18, R7, R18, RZ ;  /* 0x0000001207127219 */ /* 0x000fe200000006ff */
[----:B------:R-:W0:Y:S01]  /*ed50*/  LDC R23, c[0x0][0x638] ;  /* 0x00018e00ff177b82 */ /* 0x000e220000000800 */
[----:B------:R-:W-:-:S07]  /*ed60*/  LOP3.LUT R19, RZ, R5, RZ, 0x33, !PT ;  /* 0x00000005ff137212 */ /* 0x000fce00078e33ff */
[----:B------:R-:W0:Y:S01]  /*ed70*/  LDC R24, c[0x0][0x610] ;  /* 0x00018400ff187b82 */ /* 0x000e220000000800 */
[----:B--2---:R-:W-:Y:S05]  /*ed80*/  @!P0 BRA `(.L_x_296) ;  /* 0x0000000000288947 */ /* 0x004fea0003800000 */
[----:B------:R-:W2:Y:S02]  /*ed90*/  LDC R7, c[0x0][0x64c] ;  /* 0x00019300ff077b82 */ /* 0x000ea40000000800 */
[----:B--2---:R-:W-:-:S05]  /*eda0*/  IADD3 R7, P0, R12, R7, RZ ;  /* 0x000000070c077210 */ /* 0x004fca0007f1e0ff */
        /* <DEDUP_REMOVED lines=8> */
.L_x_296:
[----:B---3--:R-:W-:Y:S01]  /*ee30*/  SHF.R.U64 R0, R2, R22, R3 ;  /* 0x0000001602007219 */ /* 0x008fe20000001203 */
[----:B0-----:R-:W-:Y:S01]  /*ee40*/  VIADD R7, R14, 0xffffffff ;  /* 0xffffffff0e077836 */ /* 0x001fe20000000000 */
[----:B------:R-:W-:Y:S01]  /*ee50*/  LOP3.LUT R5, R8, R19, RZ, 0xc0, !PT ;  /* 0x0000001308057212 */ /* 0x000fe200078ec0ff */
[----:B------:R-:W-:Y:S02]  /*ee60*/  IMAD.MOV R13, RZ, RZ, -R13 ;  /* 0x000000ffff0d7224 */ /* 0x000fe400078e0a0d */
[----:B------:R-:W-:Y:S02]  /*ee70*/  IMAD.MOV R3, RZ, RZ, -R0 ;  /* 0x000000ffff037224 */ /* 0x000fe400078e0a00 */
[----:B------:R-:W-:Y:S01]  /*ee80*/  IMAD R2, R18, R0, R5 ;  /* 0x0000000012027224 */ /* 0x000fe200078e0205 */
[----:B------:R-:W-:Y:S01]  /*ee90*/  LOP3.LUT R5, R10, R7, RZ, 0xc0, !PT ;  /* 0x000000070a057212 */ /* 0x000fe200078ec0ff */
[----:B------:R-:W-:Y:S02]  /*eea0*/  @P2 IMAD R17, R15, R13, R16 ;  /* 0x0000000d0f112224 */ /* 0x000fe400078e0210 */
[----:B------:R-:W-:-:S02]  /*eeb0*/  IMAD R0, R3, R23, R12 ;  /* 0x0000001703007224 */ /* 0x000fc400078e020c */
[----:B------:R-:W-:Y:S02]  /*eec0*/  IMAD.MOV.U32 R4, RZ, RZ, 0x1 ;  /* 0x00000001ff047424 */ /* 0x000fe400078e00ff */
[----:B------:R-:W-:Y:S02]  /*eed0*/  IMAD R2, R2, R24, R17 ;  /* 0x0000001802027224 */ /* 0x000fe400078e0211 */
[----:B------:R-:W-:Y:S01]  /*eee0*/  IMAD R3, R0, R14, R5 ;  /* 0x0000000e00037224 */ /* 0x000fe200078e0205 */
[----:B------:R-:W-:-:S04]  /*eef0*/  PRMT R0, R4, 0x7610, R0 ;  /* 0x0000761004007816 */ /* 0x000fc80000000000 */
[----:B------:R-:W-:Y:S02]  /*ef00*/  SEL R4, R3, R2, !P2 ;  /* 0x0000000203047207 */ /* 0x000fe40005000000 */
[----:B------:R-:W-:-:S03]  /*ef10*/  SEL R2, R2, R3, !P2 ;  /* 0x0000000302027207 */ /* 0x000fc60005000000 */
[----:B------:R2:W-:Y:S04]  /*ef20*/  STL [R1+0x80], R4 ;  /* 0x0000800401007387 */ /* 0x0005e80000100800 */
[----:B------:R2:W-:Y:S04]  /*ef30*/  STL [R1+0x70], R11 ;  /* 0x0000700b01007387 */ /* 0x0005e80000100800 */
[----:B------:R2:W-:Y:S02]  /*ef40*/  STL [R1+0x7c], R2 ;  /* 0x00007c0201007387 */ /* 0x0005e40000100800 */
.L_x_294:
[----:B------:R-:W-:Y:S01]  /*ef50*/  LOP3.LUT P0, RZ, R0, 0xff, RZ, 0xc0, !PT ;  /* 0x000000ff00ff7812 */ /* 0x000fe2000780c0ff */
[----:B------:R-:W-:-:S12]  /*ef60*/  ULOP3.LUT UR27, UR27, 0x1, URZ, 0x3c, !UPT ;  /* 0x000000011b1b7892 */ /* 0x000fd8000f8e3c3f */
[----:B------:R-:W-:Y:S05]  /*ef70*/  @P0 BRA `(.L_x_297) ;  /* 0xffffff2400980947 */ /* 0x000fea000383ffff */
[----:B------:R-:W-:Y:S05]  /*ef80*/  EXIT ;  /* 0x000000000000794d */ /* 0x000fea0003800000 */
.L_x_13:
[----:B------:R-:W-:-:S08]  /*ef90*/  ISETP.NE.AND P0, PT, RZ, UR6, PT ;  /* 0x00000006ff007c0c */ /* 0x000fd0000bf05270 */
[----:B012---:R-:W0:-:S00]  /*efa0*/  USETMAXREG.DEALLOC.CTAPOOL 0x28 ;  /* 0x00000028000079c8 */ /* 0x007e0000080e0500 */
[----:B------:R-:W-:Y:S05]  /*efb0*/  @P0 EXIT ;  /* 0x000000000000094d */ /* 0x000fea0003800000 */
[----:B0-----:R-:W-:Y:S01]  /*efc0*/  LOP3.LUT P0, RZ, R0, 0xff, RZ, 0xc0, !PT ;  /* 0x000000ff00ff7812 */ /* 0x001fe2000780c0ff */
[----:B------:R-:W-:Y:S02]  /*efd0*/  IMAD.MOV.U32 R0, RZ, RZ, 0x1 ;  /* 0x00000001ff007424 */ /* 0x000fe400078e00ff */
[----:B------:R-:W-:-:S10]  /*efe0*/  IMAD.MOV.U32 R8, RZ, RZ, RZ ;  /* 0x000000ffff087224 */ /* 0x000fd400078e00ff */
[----:B------:R-:W-:Y:S05]  /*eff0*/  @!P0 BRA `(.L_x_298) ;  /* 0x0000000c00488947 */ /* 0x000fea0003800000 */
[----:B------:R-:W-:Y:S01]  /*f000*/  LOP3.LUT P0, RZ, R3, 0x1f, RZ, 0xc0, !PT ;  /* 0x0000001f03ff7812 */ /* 0x000fe2000780c0ff */
[----:B------:R-:W-:Y:S01]  /*f010*/  ULDC UR5, c[0x0][0x658] ;  /* 0x0001960000057ab9 */ /* 0x000fe20000000800 */
[----:B------:R-:W-:Y:S01]  /*f020*/  UMOV UR6, 0xffffffff ;  /* 0xffffffff00067882 */ /* 0x000fe20000000000 */
[----:B------:R-:W-:Y:S01]  /*f030*/  BSSY B0, `(.L_x_298) ;  /* 0x00000ce000007945 */ /* 0x000fe20003800000 */
[----:B------:R-:W-:Y:S01]  /*f040*/  USHF.L.U32 UR6, UR6, UR5, URZ ;  /* 0x0000000506067299 */ /* 0x000fe2000800063f */
[C---:B------:R-:W-:Y:S01]  /*f050*/  ISETP.NE.AND P3, PT, R2.reuse, RZ, PT ;  /* 0x000000ff0200720c */ /* 0x040fe20003f65270 */
[----:B------:R-:W-:Y:S01]  /*f060*/  IMAD.MOV.U32 R9, RZ, RZ, 0x1 ;  /* 0x00000001ff097424 */ /* 0x000fe200078e00ff */
[----:B------:R-:W-:Y:S01]  /*f070*/  ISETP.NE.OR P0, PT, R2, RZ, !P0 ;  /* 0x000000ff0200720c */ /* 0x000fe20004705670 */
[----:B------:R-:W-:Y:S01]  /*f080*/  IMAD.MOV.U32 R0, RZ, RZ, 0x1 ;  /* 0x00000001ff007424 */ /* 0x000fe200078e00ff */
[----:B------:R-:W-:Y:S01]  /*f090*/  ULDC UR4, c[0x0][0x600] ;  /* 0x0001800000047ab9 */ /* 0x000fe20000000800 */
[----:B------:R-:W-:Y:S01]  /*f0a0*/  IMAD.MOV.U32 R8, RZ, RZ, RZ ;  /* 0x000000ffff087224 */ /* 0x000fe200078e00ff */
[----:B------:R-:W-:Y:S01]  /*f0b0*/  UMOV UR7, 0x1 ;  /* 0x0000000100077882 */ /* 0x000fe20000000000 */
[----:B------:R-:W-:-:S02]  /*f0c0*/  UIADD3 UR26, UR14, 0x1, URZ ;  /* 0x000000010e1a7890 */ /* 0x000fc4000fffe03f */
[----:B------:R-:W-:Y:S02]  /*f0d0*/  ULOP3.LUT UR27, UR15, 0x2, URZ, 0xfc, !UPT ;  /* 0x000000020f1b7892 */ /* 0x000fe4000f8efc3f */
[----:B------:R-:W-:Y:S02]  /*f0e0*/  UIADD3 UR20, UR4, -0x1, URZ ;  /* 0xffffffff04147890 */ /* 0x000fe4000fffe03f */
[----:B------:R-:W-:Y:S02]  /*f0f0*/  USHF.L.U32 UR22, UR7, UR5, URZ ;  /* 0x0000000507167299 */ /* 0x000fe4000800063f */
[----:B------:R-:W-:Y:S01]  /*f100*/  ULOP3.LUT UR21, URZ, UR6, URZ, 0x33, !UPT ;  /* 0x000000063f157292 */ /* 0x000fe2000f8e333f */
[----:B------:R-:W-:-:S11]  /*f110*/  ULDC.64 UR24, c[0x0][0x198] ;  /* 0x0000660000187ab9 */ /* 0x000fd60000000a00 */
.L_x_310:
[----:B------:R-:W-:-:S03]  /*f120*/  UMOV UR4, 0xffffffff ;  /* 0xffffffff00047882 */ /* 0x000fc60000000000 */
[----:B01----:R-:W-:Y:S05]  /*f130*/  BRA.DIV UR4, `(.L_x_299) ;  /* 0x0000001204907947 */ /* 0x003fea000b800000 */
[----:B------:R-:W-:-:S13]  /*f140*/  ELECT P1, URZ, PT ;  /* 0x00000000003f782f */ /* 0x000fda0003820000 */
.L_x_326:
[----:B------:R-:W0:Y:S01]  /*f150*/  LDC R2, c[0x0][0x28c] ;  /* 0x0000a300ff027b82 */ /* 0x000e220000000800 */
[----:B------:R-:W-:Y:S01]  /*f160*/  BSSY B1, `(.L_x_300) ;  /* 0x000003b000017945 */ /* 0x000fe20003800000 */
[----:B0-----:R-:W-:-:S13]  /*f170*/  ISETP.LT.OR P1, PT, R2, 0x1, !P1 ;  /* 0x000000010200780c */ /* 0x001fda0004f21670 */
[----:B------:R-:W-:Y:S05]  /*f180*/  @P1 BRA `(.L_x_301) ;  /* 0x0000000000e01947 */ /* 0x000fea0003800000 */
[----:B------:R-:W2:Y:S04]  /*f190*/  LDL.LU R4, [R1+0x80] ;  /* 0x0000800001047983 */ /* 0x000ea80000300800 */
[----:B------:R-:W3:Y:S01]  /*f1a0*/  LDL.LU R3, [R1+0x7c] ;  /* 0x00007c0001037983 */ /* 0x000ee20000300800 */
[----:B------:R-:W-:Y:S02]  /*f1b0*/  IMAD.MOV.U32 R12, RZ, RZ, RZ ;  /* 0x000000ffff0c7224 */ /* 0x000fe400078e00ff */
[----:B------:R-:W-:Y:S02]  /*f1c0*/  IMAD.U32 R13, RZ, RZ, UR26 ;  /* 0x0000001aff0d7e24 */ /* 0x000fe4000f8e00ff */
[----:B------:R-:W-:Y:S02]  /*f1d0*/  IMAD.MOV.U32 R2, RZ, RZ, R0 ;  /* 0x000000ffff027224 */ /* 0x000fe400078e0000 */
[----:B--2---:R-:W-:-:S02]  /*f1e0*/  IMAD.SHL.U32 R6, R4, 0x100, RZ ;  /* 0x0000010004067824 */ /* 0x004fc400078e00ff */
[----:B---3--:R-:W-:Y:S02]  /*f1f0*/  IMAD.SHL.U32 R7, R3, 0x40, RZ ;  /* 0x0000004003077824 */ /* 0x008fe400078e00ff */
[----:B------:R-:W-:-:S07]  /*f200*/  IMAD.MOV.U32 R3, RZ, RZ, R8 ;  /* 0x000000ffff037224 */ /* 0x000fce00078e0008 */
.L_x_305:
[----:B------:R-:W0:Y:S01]  /*f210*/  S2R R5, SR_CgaCtaId ;  /* 0x0000000000057919 */ /* 0x000e220000008800 */
[----:B------:R-:W-:-:S04]  /*f220*/  MOV R4, 0x400 ;  /* 0x0000040000047802 */ /* 0x000fc80000000f00 */
[----:B0-----:R-:W-:Y:S02]  /*f230*/  LEA R10, R5, R4, 0x18 ;  /* 0x00000004050a7211 */ /* 0x001fe400078ec0ff */
[----:B------:R-:W-:Y:S01]  /*f240*/  SHF.L.U32 R4, R2, 0x1f, RZ ;  /* 0x0000001f02047819 */ /* 0x000fe200000006ff */
[----:B------:R-:W0:Y:S02]  /*f250*/  @!P3 LDC R5, c[0x0][0x500] ;  /* 0x00014000ff05bb82 */ /* 0x000e240000000800 */
[----:B------:R-:W-:-:S04]  /*f260*/  IMAD R11, R3, 0x8, R10 ;  /* 0x00000008030b7824 */ /* 0x000fc800078e020a */
[----:B------:R-:W1:Y:S02]  /*f270*/  SYNCS.PHASECHK.TRANS64.TRYWAIT P1, [R11+URZ+0x38], R4 ;  /* 0x000038040b0075a7 */ /* 0x000e64000802017f */
[----:B-1----:R-:W-:Y:S05]  /*f280*/  @!P1 BRA `(.L_x_302) ;  /* 0x00000010005c9947 */ /* 0x002fea0003800000 */
.L_x_327:
[----:B------:R-:W-:Y:S01]  /*f290*/  UPRMT UR4, UR27, 0x9910, URZ ;  /* 0x000099101b047896 */ /* 0x000fe2000800003f */
[----:B0-----:R0:W-:Y:S03]  /*f2a0*/  @!P3 SYNCS.ARRIVE.TRANS64 RZ, [R11+URZ], R5 ;  /* 0x000000050bffb9a7 */ /* 0x0011e6000800003f */
[----:B------:R-:W-:-:S06]  /*f2b0*/  UISETP.NE.AND UP0, UPT, UR4, 0x2, UPT ;  /* 0x000000020400788c */ /* 0x000fcc000bf05270 */
[----:B------:R-:W-:-:S13]  /*f2c0*/  PLOP3.LUT P1, PT, PT, PT, UP0, 0x80, 0x0 ;  /* 0x000000000000781c */ /* 0x000fda0003f2f008 */
[----:B0-----:R-:W-:Y:S05]  /*f2d0*/  @P1 BRA `(.L_x_303) ;  /* 0x0000000000041947 */ /* 0x001fea0003800000 */
[----:B------:R-:W-:Y:S01]  /*f2e0*/  BPT.TRAP 0x1 ;  /* 0x000000040000795c */ /* 0x000fe20000300000 */
.L_x_303:
[----:B------:R-:W-:Y:S05]  /*f2f0*/  @P0 BRA `(.L_x_304) ;  /* 0x0000000000040947 */ /* 0x000fea0003800000 */
[----:B------:R-:W-:Y:S01]  /*f300*/  BPT.TRAP 0x1 ;  /* 0x000000040000795c */ /* 0x000fe20000300000 */
.L_x_304:
[----:B------:R-:W2:Y:S01]  /*f310*/  LDL R5, [R1+0x70] ;  /* 0x0000700001057983 */ /* 0x000ea20000100800 */
[--C-:B-1----:R-:W-:Y:S01]  /*f320*/  IMAD R4, R3, 0x2000, R10.reuse ;  /* 0x0000200003047824 */ /* 0x102fe200078e020a */
[----:B------:R-:W-:Y:S01]  /*f330*/  R2UR UR9, R11 ;  /* 0x000000000b0972ca */ /* 0x000fe200000e0000 */
[----:B------:R-:W-:Y:S01]  /*f340*/  IMAD R10, R3, 0x8000, R10 ;  /* 0x00008000030a7824 */ /* 0x000fe200078e020a */
[----:B------:R-:W-:Y:S01]  /*f350*/  UIADD3 UR4, UP0, UR24, 0xf0, URZ ;  /* 0x000000f018047890 */ /* 0x000fe2000ff1e03f */
[----:B------:R-:W-:Y:S01]  /*f360*/  VIADD R13, R13, 0xffffffff ;  /* 0xffffffff0d0d7836 */ /* 0x000fe20000000000 */
[----:B------:R-:W-:Y:S01]  /*f370*/  R2UR UR5, R4 ;  /* 0x00000000040572ca */ /* 0x000fe200000e0000 */
[----:B------:R-:W-:Y:S01]  /*f380*/  UIADD3 UR28, UP1, UR24, 0x1f0, URZ ;  /* 0x000001f0181c7890 */ /* 0x000fe2000ff3e03f */
[----:B------:R-:W-:Y:S01]  /*f390*/  R2UR UR8, R10 ;  /* 0x000000000a0872ca */ /* 0x000fe200000e0000 */
[----:B------:R-:W-:Y:S01]  /*f3a0*/  VIADD R3, R3, 0x1 ;  /* 0x0000000103037836 */ /* 0x000fe20000000000 */
[----:B------:R-:W-:Y:S01]  /*f3b0*/  R2UR UR11, R7 ;  /* 0x00000000070b72ca */ /* 0x000fe200000e0000 */
[----:B------:R-:W-:Y:S01]  /*f3c0*/  UIADD3.X UR29, URZ, UR25, URZ, UP1, !UPT ;  /* 0x000000193f1d7290 */ /* 0x000fe20008ffe43f */
[----:B------:R-:W-:Y:S01]  /*f3d0*/  R2UR UR10, R12 ;  /* 0x000000000c0a72ca */ /* 0x000fe200000e0000 */
[----:B------:R-:W-:Y:S01]  /*f3e0*/  UMOV UR6, 0x0 ;  /* 0x0000000000067882 */ /* 0x000fe20000000000 */
[----:B------:R-:W-:Y:S01]  /*f3f0*/  R2UR UR23, R6 ;  /* 0x00000000061772ca */ /* 0x000fe200000e0000 */
[----:B------:R-:W-:Y:S01]  /*f400*/  UMOV UR7, 0x10000000 ;  /* 0x1000000000077882 */ /* 0x000fe20000000000 */
[----:B------:R-:W-:Y:S01]  /*f410*/  ISETP.GT.AND P4, PT, R13, 0x1, PT ;  /* 0x000000010d00780c */ /* 0x000fe20003f84270 */
[----:B------:R-:W-:Y:S01]  /*f420*/  VIADD R12, R12, 0x80 ;  /* 0x000000800c0c7836 */ /* 0x000fe20000000000 */
[----:B------:R-:W-:Y:S01]  /*f430*/  ISETP.NE.AND P1, PT, R3, 0x7, PT ;  /* 0x000000070300780c */ /* 0x000fe20003f25270 */
[----:B------:R-:W-:-:S02]  /*f440*/  UIADD3 UR18, UR5, 0x180, URZ ;  /* 0x0000018005127890 */ /* 0x000fc4000fffe03f */
[----:B------:R-:W-:Y:S01]  /*f450*/  UIADD3.X UR5, URZ, UR25, URZ, UP0, !UPT ;  /* 0x000000193f057290 */ /* 0x000fe200087fe43f */
[----:B------:R-:W-:Y:S01]  /*f460*/  SEL R3, R3, RZ, P1 ;  /* 0x000000ff03037207 */ /* 0x000fe20000800000 */
[----:B------:R-:W-:-:S03]  /*f470*/  UIADD3 UR19, UR8, 0xe180, URZ ;  /* 0x0000e18008137890 */ /* 0x000fc6000fffe03f */
[----:B------:R-:W-:Y:S01]  /*f480*/  UMOV UR8, UR18 ;  /* 0x0000001200087c82 */ /* 0x000fe20008000000 */
[----:B--2---:R-:W-:Y:S02]  /*f490*/  R2UR UR12, R5 ;  /* 0x00000000050c72ca */ /* 0x004fe400000e0000 */
[----:B------:R-:W-:-:S04]  /*f4a0*/  SEL R5, RZ, 0x1, P1 ;  /* 0x00000001ff057807 */ /* 0x000fc80000800000 */
[----:B------:R-:W-:-:S07]  /*f4b0*/  LOP3.LUT R2, R2, R5, RZ, 0x3c, !PT ;  /* 0x0000000502027212 */ /* 0x000fce00078e3cff */
[----:B------:R0:W-:Y:S02]  /*f4c0*/  UTMALDG.3D [UR8], [UR4], desc[UR6] ;  /* 0x00000608040075b4 */ /* 0x0001e40008011000 */
[----:B0-----:R-:W-:Y:S01]  /*f4d0*/  UMOV UR8, UR19 ;  /* 0x0000001300087c82 */ /* 0x001fe20008000000 */
[----:B------:R-:W-:Y:S02]  /*f4e0*/  UMOV UR11, UR23 ;  /* 0x00000017000b7c82 */ /* 0x000fe40008000000 */
[----:B------:R0:W-:Y:S02]  /*f4f0*/  UTMALDG.3D [UR8], [UR28], desc[UR6] ;  /* 0x000006081c0075b4 */ /* 0x0001e40008011000 */
[----:B0-----:R-:W-:Y:S05]  /*f500*/  @P4 BRA `(.L_x_305) ;  /* 0xfffffffc00404947 */ /* 0x001fea000383ffff */
.L_x_301:
[----:B------:R-:W-:Y:S05]  /*f510*/  BSYNC B1 ;  /* 0x0000000000017941 */ /* 0x000fea0003800000 */
.L_x_300:
[----:B------:R-:W2:Y:S01]  /*f520*/  LDL.LU R15, [R1+0x74] ;  /* 0x00007400010f7983 */ /* 0x000ea20000300800 */
[----:B------:R-:W-:Y:S01]  /*f530*/  LOP3.LUT P5, RZ, R9, 0xff, RZ, 0xc0, !PT ;  /* 0x000000ff09ff7812 */ /* 0x000fe200078ac0ff */
[----:B------:R-:W-:Y:S01]  /*f540*/  VIADD R8, R8, UR14 ;  /* 0x0000000e08087c36 */ /* 0x000fe20008000000 */
[----:B------:R-:W-:Y:S01]  /*f550*/  UISETP.GE.U32.AND UP0, UPT, UR14, 0x7, UPT ;  /* 0x000000070e00788c */ /* 0x000fe2000bf06070 */
[----:B------:R-:W3:Y:S01]  /*f560*/  LDL.LU R14, [R1+0x78] ;  /* 0x00007800010e7983 */ /* 0x000ee20000300800 */
[----:B------:R-:W-:Y:S01]  /*f570*/  IMAD.U32 R6, RZ, RZ, UR14 ;  /* 0x0000000eff067e24 */ /* 0x000fe2000f8e00ff */
[----:B------:R-:W-:Y:S01]  /*f580*/  ULDC.64 UR4, c[0x0][0x650] ;  /* 0x0001940000047ab9 */ /* 0x000fe20000000a00 */
[C---:B------:R-:W-:Y:S01]  /*f590*/  IMAD.WIDE.U32 R2, R8.reuse, 0x24924925, RZ ;  /* 0x2492492508027825 */ /* 0x040fe200078e00ff */
[C---:B------:R-:W-:Y:S01]  /*f5a0*/  ISETP.GT.U32.AND P1, PT, R8.reuse, 0x6, PT ;  /* 0x000000060800780c */ /* 0x040fe20003f24070 */
[----:B------:R-:W-:Y:S01]  /*f5b0*/  BSSY B1, `(.L_x_306) ;  /* 0x0000073000017945 */ /* 0x000fe20003800000 */
[----:B------:R-:W-:Y:S01]  /*f5c0*/  PLOP3.LUT P4, PT, PT, PT, UP0, 0x80, 0x0 ;  /* 0x000000000000781c */ /* 0x000fe20003f8f008 */
[----:B------:R-:W-:Y:S01]  /*f5d0*/  IMAD.IADD R2, R8, 0x1, -R3 ;  /* 0x0000000108027824 */ /* 0x000fe200078e0a03 */
[----:B------:R-:W-:-:S02]  /*f5e0*/  ISETP.LT.U32.AND P1, PT, R6, 0x7, P1 ;  /* 0x000000070600780c */ /* 0x000fc40000f21070 */
[----:B------:R-:W0:Y:S01]  /*f5f0*/  @P5 S2R R5, SR_CgaCtaId ;  /* 0x0000000000055919 */ /* 0x000e220000008800 */
[----:B------:R-:W-:Y:S02]  /*f600*/  @P5 MOV R4, 0x400 ;  /* 0x0000040000045802 */ /* 0x000fe40000000f00 */
[----:B------:R-:W-:Y:S02]  /*f610*/  LEA.HI R2, R2, R3, RZ, 0x1f ;  /* 0x0000000302027211 */ /* 0x000fe400078ff8ff */
[----:B------:R-:W-:Y:S02]  /*f620*/  PRMT R9, RZ, 0x7610, R9 ;  /* 0x00007610ff097816 */ /* 0x000fe40000000009 */
[--C-:B------:R-:W-:Y:S02]  /*f630*/  SHF.R.U32.HI R3, RZ, 0x2, R2.reuse ;  /* 0x00000002ff037819 */ /* 0x100fe40000011602 */
[----:B------:R-:W-:-:S03]  /*f640*/  PRMT R2, RZ, 0x7610, R2 ;  /* 0x00007610ff027816 */ /* 0x000fc60000000002 */
[----:B------:R-:W-:Y:S01]  /*f650*/  IMAD R8, R3, -0x7, R8 ;  /* 0xfffffff903087824 */ /* 0x000fe200078e0208 */
[----:B0-----:R-:W-:Y:S02]  /*f660*/  @P5 LEA R4, R5, R4, 0x18 ;  /* 0x0000000405045211 */ /* 0x001fe400078ec0ff */
[----:B------:R-:W-:Y:S02]  /*f670*/  SEL R5, RZ, 0x1, !P1 ;  /* 0x00000001ff057807 */ /* 0x000fe40004800000 */
[----:B------:R0:W-:Y:S02]  /*f680*/  @P5 SYNCS.ARRIVE.TRANS64.A1T0 RZ, [R4+URZ+0xa8], RZ ;  /* 0x0000a8ff04ff59a7 */ /* 0x0001e4000810003f */
[----:B------:R-:W-:Y:S01]  /*f690*/  LOP3.LUT R0, R0, R5, RZ, 0x3c, !PT ;  /* 0x0000000500007212 */ /* 0x000fe200078e3cff */
[----:B------:R-:W-:-:S03]  /*f6a0*/  IMAD.MOV.U32 R5, RZ, RZ, -0x1 ;  /* 0xffffffffff057424 */ /* 0x000fc600078e00ff */
[----:B------:R-:W-:Y:S01]  /*f6b0*/  @P4 LOP3.LUT R0, R0, 0x1, R3, 0x78, !PT ;  /* 0x0000000100004812 */ /* 0x000fe200078e7803 */
[----:B------:R-:W-:Y:S02]  /*f6c0*/  IMAD.MOV.U32 R3, RZ, RZ, -0x1 ;  /* 0xffffffffff037424 */ /* 0x000fe400078e00ff */
[----:B0-----:R-:W-:Y:S01]  /*f6d0*/  IMAD.MOV.U32 R4, RZ, RZ, -0x1 ;  /* 0xffffffffff047424 */ /* 0x001fe200078e00ff */
[----:B---3--:R-:W-:-:S04]  /*f6e0*/  IADD3 R14, P1, R14, UR16, RZ ;  /* 0x000000100e0e7c10 */ /* 0x008fc8000ff3e0ff */
[----:B--2---:R-:W-:Y:S01]  /*f6f0*/  IADD3.X R15, R15, UR13, RZ, P1, !PT ;  /* 0x0000000d0f0f7c10 */ /* 0x004fe20008ffe4ff */
[----:B------:R0:W-:Y:S01]  /*f700*/  STL [R1+0x78], R14 ;  /* 0x0000780e01007387 */ /* 0x0001e20000100800 */
[----:B------:R-:W-:-:S03]  /*f710*/  ISETP.GE.U32.AND P1, PT, R14, UR4, PT ;  /* 0x000000040e007c0c */ /* 0x000fc6000bf26070 */
[----:B------:R0:W-:Y:S01]  /*f720*/  STL [R1+0x74], R15 ;  /* 0x0000740f01007387 */ /* 0x0001e20000100800 */
[----:B------:R-:W-:-:S03]  /*f730*/  ISETP.GE.U32.AND.EX P1, PT, R15, UR5, PT, P1 ;  /* 0x000000050f007c0c */ /* 0x000fc6000bf26110 */
[----:B------:R0:W-:Y:S04]  /*f740*/  STL [R1+0x7c], R5 ;  /* 0x00007c0501007387 */ /* 0x0001e80000100800 */
[----:B------:R0:W-:Y:S04]  /*f750*/  STL [R1+0x80], R4 ;  /* 0x0000800401007387 */ /* 0x0001e80000100800 */
[----:B------:R0:W-:Y:S02]  /*f760*/  STL [R1+0x70], R3 ;  /* 0x0000700301007387 */ /* 0x0001e40000100800 */
[----:B------:R-:W-:Y:S05]  /*f770*/  @P1 BRA `(.L_x_307) ;  /* 0x0000000400581947 */ /* 0x000fea0003800000 */
[----:B------:R-:W-:Y:S01]  /*f780*/  ULDC.64 UR4, c[0x0][0x628] ;  /* 0x00018a0000047ab9 */ /* 0x000fe20000000a00 */
[----:B------:R-:W1:Y:S01]  /*f790*/  S2R R12, SR_CTAID.X ;  /* 0x00000000000c7919 */ /* 0x000e620000002500 */
[----:B------:R-:W-:Y:S01]  /*f7a0*/  ISETP.NE.U32.AND P1, PT, RZ, UR4, PT ;  /* 0x00000004ff007c0c */ /* 0x000fe2000bf25070 */
[----:B------:R-:W-:Y:S01]  /*f7b0*/  ULDC UR7, c[0x0][0x630] ;  /* 0x00018c0000077ab9 */ /* 0x000fe20000000800 */
[----:B------:R-:W-:Y:S01]  /*f7c0*/  IMAD.MOV.U32 R2, RZ, RZ, R14 ;  /* 0x000000ffff027224 */ /* 0x000fe200078e000e */
[----:B------:R-:W2:Y:S01]  /*f7d0*/  S2R R10, SR_CTAID.Y ;  /* 0x00000000000a7919 */ /* 0x000ea20000002600 */
[----:B------:R-:W-:Y:S01]  /*f7e0*/  ISETP.NE.AND.EX P1, PT, RZ, UR5, PT, P1 ;  /* 0x00000005ff007c0c */ /* 0x000fe2000bf25310 */
[----:B0-----:R-:W-:-:S12]  /*f7f0*/  IMAD.MOV.U32 R3, RZ, RZ, R15 ;  /* 0x000000ffff037224 */ /* 0x001fd800078e000f */
[----:B------:R-:W-:Y:S05]  /*f800*/  @!P1 BRA `(.L_x_308) ;  /* 0x0000000000289947 */ /* 0x000fea0003800000 */
[----:B------:R-:W-:Y:S02]  /*f810*/  ULDC UR6, c[0x0][0x634] ;  /* 0x00018d0000067ab9 */ /* 0x000fe40000000800 */
[----:B------:R-:W-:-:S05]  /*f820*/  IADD3 R7, P1, R14, UR6, RZ ;  /* 0x000000060e077c10 */ /* 0x000fca000ff3e0ff */
[----:B------:R-:W-:-:S04]  /*f830*/  IMAD.X R11, RZ, RZ, R15, P1 ;  /* 0x000000ffff0b7224 */ /* 0x000fc800008e060f */
[----:B------:R-:W-:-:S04]  /*f840*/  IMAD.WIDE.U32 R4, R11, UR4, RZ ;  /* 0x000000040b047c25 */ /* 0x000fc8000f8e00ff */
[----:B------:R-:W-:-:S04]  /*f850*/  IMAD.WIDE.U32 R4, P1, R7, UR5, R4 ;  /* 0x0000000507047c25 */ /* 0x000fc8000f820004 */
[----:B------:R-:W-:-:S04]  /*f860*/  IMAD.WIDE.U32 R6, R7, UR4, RZ ;  /* 0x0000000407067c25 */ /* 0x000fc8000f8e00ff */
[----:B------:R-:W-:Y:S01]  /*f870*/  IMAD.X R3, RZ, RZ, RZ, P1 ;  /* 0x000000ffff037224 */ /* 0x000fe200008e06ff */
[----:B------:R-:W-:Y:S01]  /*f880*/  IADD3 RZ, P1, R7, R4, RZ ;  /* 0x0000000407ff7210 */ /* 0x000fe20007f3e0ff */
[----:B------:R-:W-:-:S04]  /*f890*/  IMAD.MOV.U32 R2, RZ, RZ, R5 ;  /* 0x000000ffff027224 */ /* 0x000fc800078e0005 */
[----:B------:R-:W-:-:S08]  /*f8a0*/  IMAD.WIDE.U32.X R2, R11, UR5, R2, P1 ;  /* 0x000000050b027c25 */ /* 0x000fd000088e0402 */
.L_x_308:
[--C-:B------:R-:W-:Y:S01]  /*f8b0*/  SHF.R.U64 R11, R2, UR7, R3.reuse ;  /* 0x00000007020b7c19 */ /* 0x100fe20008001203 */
[----:B------:R-:W-:Y:S01]  /*f8c0*/  ULDC.64 UR4, c[0x0][0x620] ;  /* 0x0001880000047ab9 */ /* 0x000fe20000000a00 */
[----:B------:R-:W-:Y:S01]  /*f8d0*/  SHF.R.U32.HI R2, RZ, UR7, R3 ;  /* 0x00000007ff027c19 */ /* 0x000fe20008011603 */
[----:B------:R-:W-:Y:S01]  /*f8e0*/  IMAD.MOV.U32 R3, RZ, RZ, R15 ;  /* 0x000000ffff037224 */ /* 0x000fe200078e000f */
[----:B------:R-:W-:Y:S01]  /*f8f0*/  IADD3 R5, P1, RZ, -R11, RZ ;  /* 0x8000000bff057210 */ /* 0x000fe20007f3e0ff */
[----:B------:R-:W0:Y:S01]  /*f900*/  LDC R7, c[0x0][0x144] ;  /* 0x00005100ff077b82 */ /* 0x000e220000000800 */
[----:B-1----:R-:W-:Y:S01]  /*f910*/  I2FP.F32.U32 R6, R12 ;  /* 0x0000000c00067245 */ /* 0x002fe20000201000 */
[----:B------:R-:W-:Y:S01]  /*f920*/  ULDC.64 UR8, c[0x0][0x640] ;  /* 0x0001900000087ab9 */ /* 0x000fe20000000a00 */
[----:B------:R-:W-:Y:S01]  /*f930*/  ULDC UR6, c[0x0][0x608] ;  /* 0x0001820000067ab9 */ /* 0x000fe20000000800 */
[----:B------:R-:W-:Y:S01]  /*f940*/  IMAD.X R2, RZ, RZ, ~R2, P1 ;  /* 0x000000ffff027224 */ /* 0x000fe200008e0e02 */
[----:B------:R-:W-:-:S03]  /*f950*/  ISETP.NE.U32.AND P1, PT, RZ, UR8, PT ;  /* 0x00000008ff007c0c */ /* 0x000fc6000bf25070 */
[----:B------:R-:W-:Y:S01]  /*f960*/  IMAD R4, R2, UR4, RZ ;  /* 0x0000000402047c24 */ /* 0x000fe2000f8e02ff */
[----:B------:R-:W1:Y:S01]  /*f970*/  LDC R15, c[0x0][0x148] ;  /* 0x00005200ff0f7b82 */ /* 0x000e620000000800 */
[----:B------:R-:W-:Y:S01]  /*f980*/  IMAD.MOV.U32 R2, RZ, RZ, R14 ;  /* 0x000000ffff027224 */ /* 0x000fe200078e000e */
[----:B------:R-:W-:-:S03]  /*f990*/  ISETP.NE.AND.EX P1, PT, RZ, UR9, PT, P1 ;  /* 0x00000009ff007c0c */ /* 0x000fc6000bf25310 */
[----:B------:R-:W-:Y:S01]  /*f9a0*/  IMAD.WIDE.U32 R2, R5, UR4, R2 ;  /* 0x0000000405027c25 */ /* 0x000fe2000f8e0002 */
[----:B------:R-:W-:-:S03]  /*f9b0*/  ULDC UR4, c[0x0][0x150] ;  /* 0x0000540000047ab9 */ /* 0x000fc60000000800 */
[----:B------:R-:W-:Y:S01]  /*f9c0*/  FMUL R6, R6, UR4 ;  /* 0x0000000406067c20 */ /* 0x000fe20008400000 */
[----:B------:R-:W-:Y:S01]  /*f9d0*/  IMAD R5, R5, UR5, R4 ;  /* 0x0000000505057c24 */ /* 0x000fe2000f8e0204 */
[----:B------:R-:W-:Y:S01]  /*f9e0*/  ULDC UR4, c[0x0][0x618] ;  /* 0x0001860000047ab9 */ /* 0x000fe20000000800 */
[----:B------:R-:W-:Y:S02]  /*f9f0*/  ULDC UR5, c[0x0][0x154] ;  /* 0x0000550000057ab9 */ /* 0x000fe40000000800 */
[----:B------:R-:W-:Y:S01]  /*fa00*/  IMAD.IADD R3, R3, 0x1, R5 ;  /* 0x0000000103037824 */ /* 0x000fe200078e0205 */
[----:B------:R-:W3:Y:S04]  /*fa10*/  F2I.U32.TRUNC.NTZ R6, R6 ;  /* 0x0000000600067305 */ /* 0x000ee8000020f000 */
[----:B------:R-:W-:-:S02]  /*fa20*/  SHF.R.U64 R13, R2, UR4, R3 ;  /* 0x00000004020d7c19 */ /* 0x000fc40008001203 */
[----:B--2---:R-:W-:-:S05]  /*fa30*/  I2FP.F32.U32 R2, R10 ;  /* 0x0000000a00027245 */ /* 0x004fca0000201000 */
[----:B------:R-:W-:Y:S01]  /*fa40*/  FMUL R4, R2, UR5 ;  /* 0x0000000502047c20 */ /* 0x000fe20008400000 */
[----:B------:R-:W-:Y:S01]  /*fa50*/  SHF.R.U32.HI R2, RZ, UR4, R3 ;  /* 0x00000004ff027c19 */ /* 0x000fe20008011603 */
[----:B------:R-:W-:Y:S02]  /*fa60*/  ULDC UR4, c[0x0][0x658] ;  /* 0x0001960000047ab9 */ /* 0x000fe40000000800 */
[----:B------:R2:W4:Y:S01]  /*fa70*/  F2I.U32.TRUNC.NTZ R18, R4 ;  /* 0x0000000400127305 */ /* 0x000522000020f000 */
[----:B------:R-:W-:Y:S01]  /*fa80*/  SHF.R.U64 R16, R13, UR6, R2 ;  /* 0x000000060d107c19 */ /* 0x000fe20008001202 */
[----:B---3--:R-:W-:Y:S01]  /*fa90*/  IMAD.MOV R6, RZ, RZ, -R6 ;  /* 0x000000ffff067224 */ /* 0x008fe200078e0a06 */
[----:B------:R-:W-:-:S03]  /*faa0*/  SHF.R.U32.HI R3, RZ, UR6, R2 ;  /* 0x00000006ff037c19 */ /* 0x000fc60008011602 */
[----:B0-----:R-:W-:Y:S01]  /*fab0*/  IMAD R12, R7, R6, R12 ;  /* 0x00000006070c7224 */ /* 0x001fe200078e020c */
[--C-:B------:R-:W-:Y:S02]  /*fac0*/  SHF.R.U64 R14, R16, UR4, R3.reuse ;  /* 0x00000004100e7c19 */ /* 0x100fe40008001203 */
[----:B------:R-:W-:-:S03]  /*fad0*/  SHF.R.U32.HI R3, RZ, UR4, R3 ;  /* 0x00000004ff037c19 */ /* 0x000fc60008011603 */
[----:B------:R-:W-:Y:S01]  /*fae0*/  IMAD.MOV.U32 R2, RZ, RZ, R14 ;  /* 0x000000ffff027224 */ /* 0x000fe200078e000e */
[----:B--2-4-:R-:W-:Y:S06]  /*faf0*/  @!P1 BRA `(.L_x_309) ;  /* 0x0000000000289947 */ /* 0x014fec0003800000 */
        /* <DEDUP_REMOVED lines=10> */
.L_x_309:
[----:B------:R-:W-:Y:S01]  /*fba0*/  ULDC UR4, c[0x0][0x648] ;  /* 0x0001920000047ab9 */ /* 0x000fe20000000800 */
[----:B------:R-:W-:Y:S01]  /*fbb0*/  IMAD.MOV R18, RZ, RZ, -R18 ;  /* 0x000000ffff127224 */ /* 0x000fe200078e0a12 */
[----:B------:R-:W-:Y:S01]  /*fbc0*/  SHF.R.U64 R3, R2, UR4, R3 ;  /* 0x0000000402037c19 */ /* 0x000fe20008001203 */
[----:B------:R-:W-:Y:S01]  /*fbd0*/  ULDC UR4, c[0x0][0x638] ;  /* 0x00018e0000047ab9 */ /* 0x000fe20000000800 */
[----:B------:R-:W-:Y:S01]  /*fbe0*/  LOP3.LUT R2, R16, UR21, RZ, 0xc0, !PT ;  /* 0x0000001510027c12 */ /* 0x000fe2000f8ec0ff */
[----:B-1----:R-:W-:Y:S01]  /*fbf0*/  @P2 IMAD R12, R15, R18, R10 ;  /* 0x000000120f0c2224 */ /* 0x002fe200078e020a */
[----:B------:R-:W-:Y:S01]  /*fc00*/  LOP3.LUT R13, R13, UR20, RZ, 0xc0, !PT ;  /* 0x000000140d0d7c12 */ /* 0x000fe2000f8ec0ff */
[----:B------:R-:W-:Y:S01]  /*fc10*/  IMAD.MOV R5, RZ, RZ, -R3 ;  /* 0x000000ffff057224 */ /* 0x000fe200078e0a03 */
[----:B------:R-:W-:Y:S01]  /*fc20*/  ULDC UR5, c[0x0][0x610] ;  /* 0x0001840000057ab9 */ /* 0x000fe20000000800 */
[----:B------:R-:W-:Y:S02]  /*fc30*/  IMAD R3, R3, UR22, R2 ;  /* 0x0000001603037c24 */ /* 0x000fe4000f8e0202 */
[----:B------:R-:W-:Y:S01]  /*fc40*/  IMAD R14, R5, UR4, R14 ;  /* 0x00000004050e7c24 */ /* 0x000fe2000f8e020e */
[----:B------:R-:W-:Y:S01]  /*fc50*/  ULDC UR4, c[0x0][0x600] ;  /* 0x0001800000047ab9 */ /* 0x000fe20000000800 */
[----:B------:R-:W-:-:S02]  /*fc60*/  IMAD R3, R3, UR5, R12 ;  /* 0x0000000503037c24 */ /* 0x000fc4000f8e020c */
[----:B------:R-:W-:Y:S02]  /*fc70*/  IMAD R14, R14, UR4, R13 ;  /* 0x000000040e0e7c24 */ /* 0x000fe4000f8e020d */
[----:B------:R-:W-:-:S03]  /*fc80*/  IMAD.MOV.U32 R2, RZ, RZ, 0x1 ;  /* 0x00000001ff027424 */ /* 0x000fc600078e00ff */
[----:B------:R-:W-:Y:S02]  /*fc90*/  SEL R4, R14, R3, !P2 ;  /* 0x000000030e047207 */ /* 0x000fe40005000000 */
[----:B------:R-:W-:-:S03]  /*fca0*/  SEL R3, R3, R14, !P2 ;  /* 0x0000000e03037207 */ /* 0x000fc60005000000 */
[----:B------:R1:W-:Y:S04]  /*fcb0*/  STL [R1+0x80], R4 ;  /* 0x0000800401007387 */ /* 0x0003e80000100800 */
[----:B------:R1:W-:Y:S04]  /*fcc0*/  STL [R1+0x70], R11 ;  /* 0x0000700b01007387 */ /* 0x0003e80000100800 */
[----:B------:R1:W-:Y:S02]  /*fcd0*/  STL [R1+0x7c], R3 ;  /* 0x00007c0301007387 */ /* 0x0003e40000100800 */
.L_x_307:
[----:B------:R-:W-:Y:S05]  /*fce0*/  BSYNC B1 ;  /* 0x0000000000017941 */ /* 0x000fea0003800000 */
.L_x_306:
[----:B------:R-:W-:-:S13]  /*fcf0*/  LOP3.LUT P1, RZ, R2, 0xff, RZ, 0xc0, !PT ;  /* 0x000000ff02ff7812 */ /* 0x000fda000782c0ff */
[----:B------:R-:W-:Y:S05]  /*fd00*/  @P1 BRA `(.L_x_310) ;  /* 0xfffffff400041947 */ /* 0x000fea000383ffff */
[----:B------:R-:W-:Y:S05]  /*fd10*/  BSYNC B0 ;  /* 0x0000000000007941 */ /* 0x000fea0003800000 */
.L_x_298:
[----:B------:R-:W-:-:S03]  /*fd20*/  UMOV UR4, 0xffffffff ;  /* 0xffffffff00047882 */ /* 0x000fc60000000000 */
[----:B------:R-:W-:Y:S05]  /*fd30*/  BRA.DIV UR4, `(.L_x_311) ;  /* 0x0000000604c47947 */ /* 0x000fea000b800000 */
[----:B------:R-:W-:-:S13]  /*fd40*/  ELECT P0, URZ, PT ;  /* 0x00000000003f782f */ /* 0x000fda0003800000 */
.L_x_330:
[----:B------:R-:W-:Y:S04]  /*fd50*/  BSSY B0, `(.L_x_312) ;  /* 0x0000047000007945 */ /* 0x000fe80003800000 */
[----:B------:R-:W-:Y:S05]  /*fd60*/  @!P0 BRA `(.L_x_313) ;  /* 0x0000000400148947 */ /* 0x000fea0003800000 */
[----:B------:R-:W-:-:S04]  /*fd70*/  ULOP3.LUT UR4, UR15, 0x2, URZ, 0xfc, !UPT ;  /* 0x000000020f047892 */ /* 0x000fc8000f8efc3f */
[----:B------:R-:W-:-:S06]  /*fd80*/  UISETP.NE.AND UP0, UPT, UR4, 0x3, UPT ;  /* 0x000000030400788c */ /* 0x000fcc000bf05270 */
[----:B------:R-:W-:-:S13]  /*fd90*/  PLOP3.LUT P0, PT, PT, PT, UP0, 0x80, 0x0 ;  /* 0x000000000000781c */ /* 0x000fda0003f0f008 */
[----:B------:R-:W-:Y:S05]  /*fda0*/  @!P0 BRA `(.L_x_314) ;  /* 0x0000000000048947 */ /* 0x000fea0003800000 */
[----:B------:R-:W-:Y:S01]  /*fdb0*/  BPT.TRAP 0x1 ;  /* 0x000000040000795c */ /* 0x000fe20000300000 */
.L_x_314:
[----:B01----:R-:W0:Y:S01]  /*fdc0*/  S2R R3, SR_CgaCtaId ;  /* 0x0000000000037919 */ /* 0x003e220000008800 */
[----:B------:R-:W-:-:S04]  /*fdd0*/  MOV R2, 0x400 ;  /* 0x0000040000027802 */ /* 0x000fc80000000f00 */
[----:B0-----:R-:W-:Y:S02]  /*fde0*/  LEA R3, R3, R2, 0x18 ;  /* 0x0000000203037211 */ /* 0x001fe400078ec0ff */
[----:B------:R-:W-:-:S03]  /*fdf0*/  SHF.L.U32 R2, R0, 0x1f, RZ ;  /* 0x0000001f00027819 */ /* 0x000fc600000006ff */
[----:B------:R-:W-:-:S04]  /*fe00*/  VIADD R3, R3, 0x38 ;  /* 0x0000003803037836 */ /* 0x000fc80000000000 */
[C---:B------:R-:W-:Y:S02]  /*fe10*/  IMAD R7, R8.reuse, 0x8, R3 ;  /* 0x0000000808077824 */ /* 0x040fe400078e0203 */
[----:B------:R-:W-:Y:S02]  /*fe20*/  VIADD R8, R8, 0x1 ;  /* 0x0000000108087836 */ /* 0x000fe40000000000 */
[----:B------:R-:W0:Y:S03]  /*fe30*/  SYNCS.PHASECHK.TRANS64.TRYWAIT P0, [R7+URZ], R2 ;  /* 0x00000002070075a7 */ /* 0x000e26000800017f */
[----:B------:R-:W-:-:S04]  /*fe40*/  ISETP.NE.AND P1, PT, R8, 0x7, PT ;  /* 0x000000070800780c */ /* 0x000fc80003f25270 */
[----:B------:R-:W-:Y:S02]  /*fe50*/  SEL R5, RZ, 0x1, P1 ;  /* 0x00000001ff057807 */ /* 0x000fe40000800000 */
[----:B------:R-:W-:Y:S02]  /*fe60*/  SEL R8, R8, RZ, P1 ;  /* 0x000000ff08087207 */ /* 0x000fe40000800000 */
[----:B------:R-:W-:-:S03]  /*fe70*/  LOP3.LUT R5, R0, R5, RZ, 0x3c, !PT ;  /* 0x0000000500057212 */ /* 0x000fc600078e3cff */
[----:B------:R-:W-:Y:S01]  /*fe80*/  IMAD R9, R8, 0x8, R3 ;  /* 0x0000000808097824 */ /* 0x000fe200078e0203 */
[----:B------:R-:W-:Y:S01]  /*fe90*/  SHF.L.U32 R4, R5, 0x1f, RZ ;  /* 0x0000001f05047819 */ /* 0x000fe200000006ff */
[----:B0-----:R-:W-:Y:S06]  /*fea0*/  @!P0 BRA `(.L_x_315) ;  /* 0x00000004008c8947 */ /* 0x001fec0003800000 */
.L_x_331:
[----:B------:R-:W1:Y:S01]  /*feb0*/  SYNCS.PHASECHK.TRANS64.TRYWAIT P0, [R9+URZ], R4 ;  /* 0x00000004090075a7 */ /* 0x000e62000800017f */
[----:B------:R-:W-:-:S05]  /*fec0*/  VIADD R0, R8, 0x1 ;  /* 0x0000000108007836 */ /* 0x000fca0000000000 */
[----:B------:R-:W-:-:S04]  /*fed0*/  ISETP.NE.AND P1, PT, R0, 0x7, PT ;  /* 0x000000070000780c */ /* 0x000fc80003f25270 */
[----:B0-----:R-:W-:Y:S02]  /*fee0*/  SEL R2, RZ, 0x1, P1 ;  /* 0x00000001ff027807 */ /* 0x001fe40000800000 */
[----:B------:R-:W-:Y:S02]  /*fef0*/  SEL R0, R0, RZ, P1 ;  /* 0x000000ff00007207 */ /* 0x000fe40000800000 */
[----:B------:R-:W-:-:S03]  /*ff00*/  LOP3.LUT R7, R5, R2, RZ, 0x3c, !PT ;  /* 0x0000000205077212 */ /* 0x000fc600078e3cff */
[----:B------:R-:W-:Y:S01]  /*ff10*/  IMAD R6, R0, 0x8, R3 ;  /* 0x0000000800067824 */ /* 0x000fe200078e0203 */
[----:B------:R-:W-:Y:S01]  /*ff20*/  SHF.L.U32 R5, R7, 0x1f, RZ ;  /* 0x0000001f07057819 */ /* 0x000fe200000006ff */
[----:B-1----:R-:W-:Y:S06]  /*ff30*/  @!P0 BRA `(.L_x_316) ;  /* 0x00000004007c8947 */ /* 0x002fec0003800000 */
.L_x_332:
[----:B------:R-:W1:Y:S01]  /*ff40*/  SYNCS.PHASECHK.TRANS64.TRYWAIT P0, [R6+URZ], R5 ;  /* 0x00000005060075a7 */ /* 0x000e62000800017f */
[----:B------:R-:W-:-:S05]  /*ff50*/  VIADD R0, R0, 0x1 ;  /* 0x0000000100007836 */ /* 0x000fca0000000000 */
[----:B------:R-:W-:-:S04]  /*ff60*/  ISETP.NE.AND P1, PT, R0, 0x7, PT ;  /* 0x000000070000780c */ /* 0x000fc80003f25270 */
[----:B------:R-:W-:Y:S02]  /*ff70*/  SEL R2, RZ, 0x1, P1 ;  /* 0x00000001ff027807 */ /* 0x000fe40000800000 */
[----:B------:R-:W-:Y:S02]  /*ff80*/  SEL R0, R0, RZ, P1 ;  /* 0x000000ff00007207 */ /* 0x000fe40000800000 */
[----:B------:R-:W-:-:S03]  /*ff90*/  LOP3.LUT R7, R7, R2, RZ, 0x3c, !PT ;  /* 0x0000000207077212 */ /* 0x000fc600078e3cff */
[----:B0-----:R-:W-:Y:S01]  /*ffa0*/  IMAD R9, R0, 0x8, R3 ;  /* 0x0000000800097824 */ /* 0x001fe200078e0203 */
[----:B------:R-:W-:Y:S01]  /*ffb0*/  SHF.L.U32 R4, R7, 0x1f, RZ ;  /* 0x0000001f07047819 */ /* 0x000fe200000006ff */
[----:B-1----:R-:W-:Y:S06]  /*ffc0*/  @!P0 BRA `(.L_x_317) ;  /* 0x00000004006c8947 */ /* 0x002fec0003800000 */
.L_x_333:
        /* <DEDUP_REMOVED lines=9> */
.L_x_334:
        /* <DEDUP_REMOVED lines=9> */
.L_x_335:
[----:B------:R-:W1:Y:S01]  /*100f0*/  SYNCS.PHASECHK.TRANS64.TRYWAIT P0, [R9+URZ], R4 ;  /* 0x00000004090075a7 */ /* 0x000e62000800017f */
[----:B------:R-:W-:-:S05]  /*10100*/  VIADD R0, R0, 0x1 ;  /* 0x0000000100007836 */ /* 0x000fca0000000000 */
[----:B------:R-:W-:-:S04]  /*10110*/  ISETP.NE.AND P1, PT, R0, 0x7, PT ;  /* 0x000000070000780c */ /* 0x000fc80003f25270 */
[----:B------:R-:W-:Y:S02]  /*10120*/  SEL R2, RZ, 0x1, P1 ;  /* 0x00000001ff027807 */ /* 0x000fe40000800000 */
[----:B------:R-:W-:Y:S02]  /*10130*/  SEL R0, R0, RZ, P1 ;  /* 0x000000ff00007207 */ /* 0x000fe40000800000 */
[----:B------:R-:W-:Y:S01]  /*10140*/  LOP3.LUT R2, R7, R2, RZ, 0x3c, !PT ;  /* 0x0000000207027212 */ /* 0x000fe200078e3cff */
[----:B-1----:R-:W-:Y:S06]  /*10150*/  @!P0 BRA `(.L_x_320) ;  /* 0x0000000400448947 */ /* 0x002fec0003800000 */
.L_x_336:
[----:B------:R-:W-:Y:S01]  /*10160*/  IMAD R3, R0, 0x8, R3 ;  /* 0x0000000800037824 */ /* 0x000fe200078e0203 */
[----:B------:R-:W-:-:S07]  /*10170*/  SHF.L.U32 R0, R2, 0x1f, RZ ;  /* 0x0000001f02007819 */ /* 0x000fce00000006ff */
.L_x_321:
[----:B--2---:R2:W3:Y:S02]  /*10180*/  SYNCS.PHASECHK.TRANS64.TRYWAIT P0, [R3+URZ], R0 ;  /* 0x00000000030075a7 */ /* 0x0044e4000800017f */
[----:B---3--:R-:W-:Y:S05]  /*10190*/  @!P0 NANOSLEEP.SYNCS 0x989680 ;  /* 0x009896800000895d */ /* 0x008fea0003900000 */
[----:B------:R-:W3:Y:S02]  /*101a0*/  @!P0 SYNCS.PHASECHK.TRANS64 P0, [R3+URZ], R0 ;  /* 0x00000000030085a7 */ /* 0x000ee4000800007f */
[----:B---3--:R-:W-:Y:S05]  /*101b0*/  @!P0 BRA `(.L_x_321) ;  /* 0xfffffffc00f08947 */ /* 0x008fea000383ffff */
.L_x_313:
[----:B------:R-:W-:Y:S05]  /*101c0*/  BSYNC B0 ;  /* 0x0000000000007941 */ /* 0x000fea0003800000 */
.L_x_312:
[----:B------:R-:W-:Y:S05]  /*101d0*/  EXIT ;  /* 0x000000000000794d */ /* 0x000fea0003800000 */
.L_x_15:
[----:B-1----:R-:W-:-:S04]  /*101e0*/  IMAD.U32 R3, RZ, RZ, UR18 ;  /* 0x00000012ff037e24 */ /* 0x002fc8000f8e00ff */
[----:B------:R1:W2:Y:S03]  /*101f0*/  SYNCS.PHASECHK.TRANS64.TRYWAIT P0, [R3+URZ+-0x8], R0 ;  /* 0xfffff800030075a7 */ /* 0x0002a6000800017f */
[----:B--2---:R-:W-:Y:S05]  /*10200*/  @!P0 NANOSLEEP.SYNCS 0x989680 ;  /* 0x009896800000895d */ /* 0x004fea0003900000 */
[----:B------:R-:W2:Y:S02]  /*10210*/  @!P0 SYNCS.PHASECHK.TRANS64 P0, [R3+URZ+-0x8], R0 ;  /* 0xfffff800030085a7 */ /* 0x000ea4000800007f */
[----:B--2---:R-:W-:Y:S05]  /*10220*/  @!P0 BRA `(.L_x_15) ;  /* 0xfffffffc00ec8947 */ /* 0x004fea000383ffff */
[----:B------:R-:W-:Y:S05]  /*10230*/  BRA `(.L_x_322) ;  /* 0xffffff1400087947 */ /* 0x000fea000383ffff */
.L_x_20:
[----:B-1----:R-:W-:-:S04]  /*10240*/  IMAD.U32 R3, RZ, RZ, UR6 ;  /* 0x00000006ff037e24 */ /* 0x002fc8000f8e00ff */
[----:B------:R1:W2:Y:S03]  /*10250*/  SYNCS.PHASECHK.TRANS64.TRYWAIT P0, [R3+URZ], R0 ;  /* 0x00000000030075a7 */ /* 0x0002a6000800017f */
[----:B--2---:R-:W-:Y:S05]  /*10260*/  @!P0 NANOSLEEP.SYNCS 0x989680 ;  /* 0x009896800000895d */ /* 0x004fea0003900000 */
[----:B------:R-:W2:Y:S02]  /*10270*/  @!P0 SYNCS.PHASECHK.TRANS64 P0, [R3+URZ], R0 ;  /* 0x00000000030085a7 */ /* 0x000ea4000800007f */
[----:B--2---:R-:W-:Y:S05]  /*10280*/  @!P0 BRA `(.L_x_20) ;  /* 0xfffffffc00ec8947 */ /* 0x004fea000383ffff */
[----:B------:R-:W-:Y:S05]  /*10290*/  BRA `(.L_x_19) ;  /* 0xffffff1c00707947 */ /* 0x000fea000383ffff */
.L_x_26:
[----:B-----5:R2:W-:Y:S02]  /*102a0*/  STL [R1+0x98], R0 ;  /* 0x0000980001007387 */ /* 0x0205e40000100800 */
[----:B--2---:R-:W-:-:S04]  /*102b0*/  IMAD.U32 R0, RZ, RZ, UR9 ;  /* 0x00000009ff007e24 */ /* 0x004fc8000f8e00ff */
[----:B------:R2:W3:Y:S03]  /*102c0*/  SYNCS.PHASECHK.TRANS64.TRYWAIT P0, [R0+URZ], R229 ;  /* 0x000000e5000075a7 */ /* 0x0004e6000800017f */
[----:B---3--:R-:W-:Y:S05]  /*102d0*/  @!P0 NANOSLEEP.SYNCS 0x989680 ;  /* 0x009896800000895d */ /* 0x008fea0003900000 */
[----:B------:R2:W3:Y:S02]  /*102e0*/  @!P0 SYNCS.PHASECHK.TRANS64 P0, [R0+URZ], R229 ;  /* 0x000000e5000085a7 */ /* 0x0004e4000800007f */
[----:B--2---:R2:W5:Y:S02]  /*102f0*/  LDL.LU R0, [R1+0x98] ;  /* 0x0000980001007983 */ /* 0x0045640000300800 */
[----:B--23--:R-:W-:Y:S05]  /*10300*/  @!P0 BRA `(.L_x_26) ;  /* 0xfffffffc00e48947 */ /* 0x00cfea000383ffff */
[----:B------:R-:W-:Y:S05]  /*10310*/  BRA `(.L_x_25) ;  /* 0xffffff3000087947 */ /* 0x000fea000383ffff */
.L_x_34:
[----:B-1----:R-:W-:-:S04]  /*10320*/  IMAD.U32 R25, RZ, RZ, UR18 ;  /* 0x00000012ff197e24 */ /* 0x002fc8000f8e00ff */
[----:B------:R1:W3:Y:S03]  /*10330*/  SYNCS.PHASECHK.TRANS64.TRYWAIT P0, [R25+URZ+0x8], R24 ;  /* 0x00000818190075a7 */ /* 0x0002e6000800017f */
[----:B---3--:R-:W-:Y:S05]  /*10340*/  @!P0 NANOSLEEP.SYNCS 0x989680 ;  /* 0x009896800000895d */ /* 0x008fea0003900000 */
[----:B------:R-:W3:Y:S02]  /*10350*/  @!P0 SYNCS.PHASECHK.TRANS64 P0, [R25+URZ+0x8], R24 ;  /* 0x00000818190085a7 */ /* 0x000ee4000800007f */
[----:B---3--:R-:W-:Y:S05]  /*10360*/  @!P0 BRA `(.L_x_34) ;  /* 0xfffffffc00ec8947 */ /* 0x008fea000383ffff */
[----:B------:R-:W-:Y:S05]  /*10370*/  BRA `(.L_x_323) ;  /* 0xffffff5000f87947 */ /* 0x000fea000383ffff */
.L_x_299:
[----:B------:R-:W-:Y:S01]  /*10380*/  BSSY B1, `(.L_x_324) ;  /* 0x0000006000017945 */ /* 0x000fe20003800000 */
[----:B------:R-:W-:-:S07]  /*10390*/  IMAD.MOV.U32 R2, RZ, RZ, -0x1 ;  /* 0xffffffffff027424 */ /* 0x000fce00078e00ff */
[----:B------:R-:W-:Y:S05]  /*103a0*/  WARPSYNC.COLLECTIVE R2, `(.L_x_325) ;  /* 0x00000000020c7348 */ /* 0x000fea0003c00000 */
[----:B------:R-:W-:Y:S02]  /*103b0*/  ELECT P1, UR62, PT ;  /* 0x00000000003e782f */ /* 0x000fe40003820000 */
[----:B------:R-:W-:Y:S01]  /*103c0*/  MOV R2, UR62 ;  /* 0x0000003e00027c02 */ /* 0x000fe20008000f00 */
[----:B------:R-:W-:Y:S10]  /*103d0*/  ENDCOLLECTIVE ;  /* 0x000000000000791b */ /* 0x000ff40003800000 */
.L_x_325:
[----:B------:R-:W-:Y:S05]  /*103e0*/  BSYNC B1 ;  /* 0x0000000000017941 */ /* 0x000fea0003800000 */
.L_x_324:
[----:B------:R-:W-:Y:S05]  /*103f0*/  BRA `(.L_x_326) ;  /* 0xffffffec00547947 */ /* 0x000fea000383ffff */
.L_x_302:
[----:B-1----:R1:W2:Y:S02]  /*10400*/  SYNCS.PHASECHK.TRANS64.TRYWAIT P1, [R11+URZ+0x38], R4 ;  /* 0x000038040b0075a7 */ /* 0x0022a4000802017f */
[----:B--2---:R-:W-:Y:S05]  /*10410*/  @!P1 NANOSLEEP.SYNCS 0x989680 ;  /* 0x009896800000995d */ /* 0x004fea0003900000 */
[----:B------:R-:W2:Y:S02]  /*10420*/  @!P1 SYNCS.PHASECHK.TRANS64 P1, [R11+URZ+0x38], R4 ;  /* 0x000038040b0095a7 */ /* 0x000ea4000802007f */
[----:B--2---:R-:W-:Y:S05]  /*10430*/  @!P1 BRA `(.L_x_302) ;  /* 0xfffffffc00f09947 */ /* 0x004fea000383ffff */
[----:B------:R-:W-:Y:S05]  /*10440*/  BRA `(.L_x_327) ;  /* 0xffffffec00907947 */ /* 0x000fea000383ffff */
.L_x_311:
[----:B------:R-:W-:Y:S01]  /*10450*/  BSSY B0, `(.L_x_328) ;  /* 0x0000006000007945 */ /* 0x000fe20003800000 */
[----:B------:R-:W-:-:S07]  /*10460*/  IMAD.MOV.U32 R2, RZ, RZ, -0x1 ;  /* 0xffffffffff027424 */ /* 0x000fce00078e00ff */
[----:B01----:R-:W-:Y:S05]  /*10470*/  WARPSYNC.COLLECTIVE R2, `(.L_x_329) ;  /* 0x00000000020c7348 */ /* 0x003fea0003c00000 */
[----:B------:R-:W-:Y:S02]  /*10480*/  ELECT P1, UR62, PT ;  /* 0x00000000003e782f */ /* 0x000fe40003820000 */
[----:B------:R-:W-:Y:S01]  /*10490*/  MOV R2, UR62 ;  /* 0x0000003e00027c02 */ /* 0x000fe20008000f00 */
[----:B01----:R-:W-:Y:S10]  /*104a0*/  ENDCOLLECTIVE ;  /* 0x000000000000791b */ /* 0x003ff40003800000 */
.L_x_329:
[----:B------:R-:W-:Y:S05]  /*104b0*/  BSYNC B0 ;  /* 0x0000000000007941 */ /* 0x000fea0003800000 */
.L_x_328:
[----:B------:R-:W-:Y:S01]  /*104c0*/  PLOP3.LUT P0, PT, P1, PT, PT, 0x80, 0x0 ;  /* 0x000000000000781c */ /* 0x000fe20000f0f070 */
[----:B------:R-:W-:-:S12]  /*104d0*/  BRA `(.L_x_330) ;  /* 0xfffffff8001c7947 */ /* 0x000fd8000383ffff */
.L_x_315:
[----:B0-----:R0:W1:Y:S02]  /*104e0*/  SYNCS.PHASECHK.TRANS64.TRYWAIT P0, [R7+URZ], R2 ;  /* 0x00000002070075a7 */ /* 0x001064000800017f */
[----:B-1----:R-:W-:Y:S05]  /*104f0*/  @!P0 NANOSLEEP.SYNCS 0x989680 ;  /* 0x009896800000895d */ /* 0x002fea0003900000 */
[----:B------:R-:W1:Y:S02]  /*10500*/  @!P0 SYNCS.PHASECHK.TRANS64 P0, [R7+URZ], R2 ;  /* 0x00000002070085a7 */ /* 0x000e64000800007f */
[----:B-1----:R-:W-:Y:S05]  /*10510*/  @!P0 BRA `(.L_x_315) ;  /* 0xfffffffc00f08947 */ /* 0x002fea000383ffff */
[----:B------:R-:W-:Y:S05]  /*10520*/  BRA `(.L_x_331) ;  /* 0xfffffff800607947 */ /* 0x000fea000383ffff */
.L_x_316:
[----:B0-----:R0:W1:Y:S02]  /*10530*/  SYNCS.PHASECHK.TRANS64.TRYWAIT P0, [R9+URZ], R4 ;  /* 0x00000004090075a7 */ /* 0x001064000800017f */
[----:B-1----:R-:W-:Y:S05]  /*10540*/  @!P0 NANOSLEEP.SYNCS 0x989680 ;  /* 0x009896800000895d */ /* 0x002fea0003900000 */
[----:B------:R-:W1:Y:S02]  /*10550*/  @!P0 SYNCS.PHASECHK.TRANS64 P0, [R9+URZ], R4 ;  /* 0x00000004090085a7 */ /* 0x000e64000800007f */
[----:B-1----:R-:W-:Y:S05]  /*10560*/  @!P0 BRA `(.L_x_316) ;  /* 0xfffffffc00f08947 */ /* 0x002fea000383ffff */
[----:B------:R-:W-:Y:S05]  /*10570*/  BRA `(.L_x_332) ;  /* 0xfffffff800707947 */ /* 0x000fea000383ffff */
.L_x_317:
[----:B0-----:R0:W1:Y:S02]  /*10580*/  SYNCS.PHASECHK.TRANS64.TRYWAIT P0, [R6+URZ], R5 ;  /* 0x00000005060075a7 */ /* 0x001064000800017f */
[----:B-1----:R-:W-:Y:S05]  /*10590*/  @!P0 NANOSLEEP.SYNCS 0x989680 ;  /* 0x009896800000895d */ /* 0x002fea0003900000 */
[----:B------:R-:W1:Y:S02]  /*105a0*/  @!P0 SYNCS.PHASECHK.TRANS64 P0, [R6+URZ], R5 ;  /* 0x00000005060085a7 */ /* 0x000e64000800007f */
[----:B-1----:R-:W-:Y:S05]  /*105b0*/  @!P0 BRA `(.L_x_317) ;  /* 0xfffffffc00f08947 */ /* 0x002fea000383ffff */
[----:B------:R-:W-:Y:S05]  /*105c0*/  BRA `(.L_x_333) ;  /* 0xfffffff800807947 */ /* 0x000fea000383ffff */
.L_x_318:
[----:B0-----:R0:W1:Y:S02]  /*105d0*/  SYNCS.PHASECHK.TRANS64.TRYWAIT P0, [R9+URZ], R4 ;  /* 0x00000004090075a7 */ /* 0x001064000800017f */
[----:B-1----:R-:W-:Y:S05]  /*105e0*/  @!P0 NANOSLEEP.SYNCS 0x989680 ;  /* 0x009896800000895d */ /* 0x002fea0003900000 */
[----:B------:R-:W1:Y:S02]  /*105f0*/  @!P0 SYNCS.PHASECHK.TRANS64 P0, [R9+URZ], R4 ;  /* 0x00000004090085a7 */ /* 0x000e64000800007f */
[----:B-1----:R-:W-:Y:S05]  /*10600*/  @!P0 BRA `(.L_x_318) ;  /* 0xfffffffc00f08947 */ /* 0x002fea000383ffff */
[----:B------:R-:W-:Y:S05]  /*10610*/  BRA `(.L_x_334) ;  /* 0xfffffff800907947 */ /* 0x000fea000383ffff */
.L_x_319:
[----:B0-----:R0:W1:Y:S02]  /*10620*/  SYNCS.PHASECHK.TRANS64.TRYWAIT P0, [R6+URZ], R5 ;  /* 0x00000005060075a7 */ /* 0x001064000800017f */
[----:B-1----:R-:W-:Y:S05]  /*10630*/  @!P0 NANOSLEEP.SYNCS 0x989680 ;  /* 0x009896800000895d */ /* 0x002fea0003900000 */
[----:B------:R-:W1:Y:S02]  /*10640*/  @!P0 SYNCS.PHASECHK.TRANS64 P0, [R6+URZ], R5 ;  /* 0x00000005060085a7 */ /* 0x000e64000800007f */
[----:B-1----:R-:W-:Y:S05]  /*10650*/  @!P0 BRA `(.L_x_319) ;  /* 0xfffffffc00f08947 */ /* 0x002fea000383ffff */
[----:B------:R-:W-:Y:S05]  /*10660*/  BRA `(.L_x_335) ;  /* 0xfffffff800a07947 */ /* 0x000fea000383ffff */
.L_x_320:
[----:B-1----:R1:W2:Y:S02]  /*10670*/  SYNCS.PHASECHK.TRANS64.TRYWAIT P0, [R9+URZ], R4 ;  /* 0x00000004090075a7 */ /* 0x0022a4000800017f */
[----:B--2---:R-:W-:Y:S05]  /*10680*/  @!P0 NANOSLEEP.SYNCS 0x989680 ;  /* 0x009896800000895d */ /* 0x004fea0003900000 */
[----:B------:R-:W2:Y:S02]  /*10690*/  @!P0 SYNCS.PHASECHK.TRANS64 P0, [R9+URZ], R4 ;  /* 0x00000004090085a7 */ /* 0x000ea4000800007f */
[----:B--2---:R-:W-:Y:S05]  /*106a0*/  @!P0 BRA `(.L_x_320) ;  /* 0xfffffffc00f08947 */ /* 0x004fea000383ffff */
[----:B------:R-:W-:Y:S05]  /*106b0*/  BRA `(.L_x_336) ;  /* 0xfffffff800a87947 */ /* 0x000fea000383ffff */
.L_x_337:
[----:B------:R-:W-:-:S00]  /*106c0*/  BRA `(.L_x_337) ;  /* 0xfffffffc00fc7947 */ /* 0x000fc0000383ffff */
[----:B------:R-:W-:-:S00]  /*106d0*/  NOP ;  /* 0x0000000000007918 */ /* 0x000fc00000000000 */
        /* <DEDUP_REMOVED lines=10> */
.L_x_338:


//--------------------- .nv.shared._ZN7cutlass13device_kernelINS_4gemm6kernel13GemmUniversalIN4cute5tupleIJiiiiEEENS1_10collective13CollectiveMmaINS1_37MainloopSm90TmaGmmaWarpSpecializedFP8ILi7ENS5_IJNS4_1CILi1EEESB_SB_EEENS1_32KernelTmaWarpSpecializedPingpongEEENS5_IJNSA_ILi64EEENSA_ILi256EEENSA_ILi128EEEEEENS_12float_e4m3_tENS5_IJlSB_lEEESJ_SK_NS4_8TiledMMAINS4_8MMA_AtomIJNS4_4SM904GMMA31MMA_64x256x32_F32E4M3E4M3_SS_TNILNSO_7ScaleInE1ELSQ_1EEEEEENS4_6LayoutISC_NS5_IJNSA_ILi0EEESU_SU_EEEEENS5_IJNS4_10UnderscoreESX_SX_EEEEENS4_13SM90_TMA_LOADENS4_14ComposedLayoutINS4_7SwizzleILi3ELi4ELi3EEENS4_18smem_ptr_flag_bitsILi8EEENST_INS5_IJNSA_ILi8EEESH_EEENS5_IJSH_SB_EEEEEEEvNS4_8identityES10_S1A_vS1B_EENS_8epilogue10collective6detail29Sm90TmaWarpSpecializedAdapterINS1E_15DefaultEpilogueISJ_SK_SK_NS1D_6thread17LinearCombinationISJ_Li1EffLNS1I_9ScaleType4KindE0ELNS_15FloatRoundStyleE2ESJ_EENS1_15EpilogueDefaultEEEEEvvEEEEvNT_6ParamsE --------------------------
	.section	.nv.shared._ZN7cutlass13device_kernelINS_4gemm6kernel13GemmUniversalIN4cute5tupleIJiiiiEEENS1_10collective13CollectiveMmaINS1_37MainloopSm90TmaGmmaWarpSpecializedFP8ILi7ENS5_IJNS4_1CILi1EEESB_SB_EEENS1_32KernelTmaWarpSpecializedPingpongEEENS5_IJNSA_ILi64EEENSA_ILi256EEENSA_ILi128EEEEEENS_12float_e4m3_tENS5_IJlSB_lEEESJ_SK_NS4_8TiledMMAINS4_8MMA_AtomIJNS4_4SM904GMMA31MMA_64x256x32_F32E4M3E4M3_SS_TNILNSO_7ScaleInE1ELSQ_1EEEEEENS4_6LayoutISC_NS5_IJNSA_ILi0EEESU_SU_EEEEENS5_IJNS4_10UnderscoreESX_SX_EEEEENS4_13SM90_TMA_LOADENS4_14ComposedLayoutINS4_7SwizzleILi3ELi4ELi3EEENS4_18smem_ptr_flag_bitsILi8EEENST_INS5_IJNSA_ILi8EEESH_EEENS5_IJSH_SB_EEEEEEEvNS4_8identityES10_S1A_vS1B_EENS_8epilogue10collective6detail29Sm90TmaWarpSpecializedAdapterINS1E_15DefaultEpilogueISJ_SK_SK_NS1D_6thread17LinearCombinationISJ_Li1EffLNS1I_9ScaleType4KindE0ELNS_15FloatRoundStyleE2ESJ_EENS1_15EpilogueDefaultEEEEEvvEEEEvNT_6ParamsE,"aw",@nobits
	.sectionflags	@""
	.align	16
	.zero		1024


//--------------------- .nv.shared.reserved.0     --------------------------
	.section	.nv.shared.reserved.0,"aw",@nobits
	.weak		__nv_reservedSMEM_offset_0_alias
	.size		__nv_reservedSMEM_offset_0_alias, 0, 0
	.other		__nv_reservedSMEM_offset_0_alias,@"STO_CUDA_RESERVED_SHARED STV_DEFAULT"
__nv_reservedSMEM_offset_0_alias:
	.zero		0


//--------------------- .nv.global                --------------------------
	.section	.nv.global,"aw",@nobits
.nv.global:
	.type		_ZN40_INTERNAL_a1c21ccb_4_k_cu_a7e7d50b_190584cute1_E,@object
	.size		_ZN40_INTERNAL_a1c21ccb_4_k_cu_a7e7d50b_190584cute1_E,(_ZN40_INTERNAL_a1c21ccb_4_k_cu_a7e7d50b_190584cuda3std3__45__cpo6cbeginE - _ZN40_INTERNAL_a1c21ccb_4_k_cu_a7e7d50b_190584cute1_E)
_ZN40_INTERNAL_a1c21ccb_4_k_cu_a7e7d50b_190584cute1_E:
	.zero		1
	.type		_ZN40_INTERNAL_a1c21ccb_4_k_cu_a7e7d50b_190584cuda3std3__45__cpo6cbeginE,@object
	.size		_ZN40_INTERNAL_a1c21ccb_4_k_cu_a7e7d50b_190584cuda3std3__45__cpo6cbeginE,(_ZN40_INTERNAL_a1c21ccb_4_k_cu_a7e7d50b_190584cuda3std3__48in_placeE - _ZN40_INTERNAL_a1c21ccb_4_k_cu_a7e7d50b_190584cuda3std3__45__cpo6cbeginE)
_ZN40_INTERNAL_a1c21ccb_4_k_cu_a7e7d50b_190584cuda3std3__45__cpo6cbeginE:
	.zero		1
	.type		_ZN40_INTERNAL_a1c21ccb_4_k_cu_a7e7d50b_190584cuda3std3__48in_placeE,@object
	.size		_ZN40_INTERNAL_a1c21ccb_4_k_cu_a7e7d50b_190584cuda3std3__48in_placeE,(_ZN40_INTERNAL_a1c21ccb_4_k_cu_a7e7d50b_190584cuda3std6ranges3__45__cpo9iter_moveE - _ZN40_INTERNAL_a1c21ccb_4_k_cu_a7e7d50b_190584cuda3std3__48in_placeE)
_ZN40_INTERNAL_a1c21ccb_4_k_cu_a7e7d50b_190584cuda3std3__48in_placeE:
	.zero		1
	.type		_ZN40_INTERNAL_a1c21ccb_4_k_cu_a7e7d50b_190584cuda3std6ranges3__45__cpo9iter_moveE,@object
	.size		_ZN40_INTERNAL_a1c21ccb_4_k_cu_a7e7d50b_190584cuda3std6ranges3__45__cpo9iter_moveE,(_ZN40_INTERNAL_a1c21ccb_4_k_cu_a7e7d50b_190584cuda3std3__45__cpo5beginE - _ZN40_INTERNAL_a1c21ccb_4_k_cu_a7e7d50b_190584cuda3std6ranges3__45__cpo9iter_moveE)
_ZN40_INTERNAL_a1c21ccb_4_k_cu_a7e7d50b_190584cuda3std6ranges3__45__cpo9iter_moveE:
	.zero		1
	.type		_ZN40_INTERNAL_a1c21ccb_4_k_cu_a7e7d50b_190584cuda3std3__45__cpo5beginE,@object
	.size		_ZN40_INTERNAL_a1c21ccb_4_k_cu_a7e7d50b_190584cuda3std3__45__cpo5beginE,(_ZN40_INTERNAL_a1c21ccb_4_k_cu_a7e7d50b_190584cuda3std3__442_GLOBAL__N__a1c21ccb_4_k_cu_a7e7d50b_190586ignoreE - _ZN40_INTERNAL_a1c21ccb_4_k_cu_a7e7d50b_190584cuda3std3__45__cpo5beginE)
_ZN40_INTERNAL_a1c21ccb_4_k_cu_a7e7d50b_190584cuda3std3__45__cpo5beginE:
	.zero		1
	.type		_ZN40_INTERNAL_a1c21ccb_4_k_cu_a7e7d50b_190584cuda3std3__442_GLOBAL__N__a1c21ccb_4_k_cu_a7e7d50b_190586ignoreE,@object
	.size		_ZN40_INTERNAL_a1c21ccb_4_k_cu_a7e7d50b_190584cuda3std3__442_GLOBAL__N__a1c21ccb_4_k_cu_a7e7d50b_190586ignoreE,(_ZN40_INTERNAL_a1c21ccb_4_k_cu_a7e7d50b_190584cute7productE - _ZN40_INTERNAL_a1c21ccb_4_k_cu_a7e7d50b_190584cuda3std3__442_GLOBAL__N__a1c21ccb_4_k_cu_a7e7d50b_190586ignoreE)
_ZN40_INTERNAL_a1c21ccb_4_k_cu_a7e7d50b_190584cuda3std3__442_GLOBAL__N__a1c21ccb_4_k_cu_a7e7d50b_190586ignoreE:
	.zero		1
	.type		_ZN40_INTERNAL_a1c21ccb_4_k_cu_a7e7d50b_190584cute7productE,@object
	.size		_ZN40_INTERNAL_a1c21ccb_4_k_cu_a7e7d50b_190584cute7productE,(_ZN40_INTERNAL_a1c21ccb_4_k_cu_a7e7d50b_190584cuda3std3__45__cpo3endE - _ZN40_INTERNAL_a1c21ccb_4_k_cu_a7e7d50b_190584cute7productE)
_ZN40_INTERNAL_a1c21ccb_4_k_cu_a7e7d50b_190584cute7productE:
	.zero		1
	.type		_ZN40_INTERNAL_a1c21ccb_4_k_cu_a7e7d50b_190584cuda3std3__45__cpo3endE,@object
	.size		_ZN40_INTERNAL_a1c21ccb_4_k_cu_a7e7d50b_190584cuda3std3__45__cpo3endE,(_ZN40_INTERNAL_a1c21ccb_4_k_cu_a7e7d50b_190584cuda3std3__419piecewise_constructE - _ZN40_INTERNAL_a1c21ccb_4_k_cu_a7e7d50b_190584cuda3std3__45__cpo3endE)
_ZN40_INTERNAL_a1c21ccb_4_k_cu_a7e7d50b_190584cuda3std3__45__cpo3endE:
	.zero		1
	.type		_ZN40_INTERNAL_a1c21ccb_4_k_cu_a7e7d50b_190584cuda3std3__419piecewise_constructE,@object
	.size		_ZN40_INTERNAL_a1c21ccb_4_k_cu_a7e7d50b_190584cuda3std3__419piecewise_constructE,(_ZN40_INTERNAL_a1c21ccb_4_k_cu_a7e7d50b_190584cuda3std3__45__cpo4cendE - _ZN40_INTERNAL_a1c21ccb_4_k_cu_a7e7d50b_190584cuda3std3__419piecewise_constructE)
_ZN40_INTERNAL_a1c21ccb_4_k_cu_a7e7d50b_190584cuda3std3__419piecewise_constructE:
	.zero		1
	.type		_ZN40_INTERNAL_a1c21ccb_4_k_cu_a7e7d50b_190584cuda3std3__45__cpo4cendE,@object
	.size		_ZN40_INTERNAL_a1c21ccb_4_k_cu_a7e7d50b_190584cuda3std3__45__cpo4cendE,(_ZN40_INTERNAL_a1c21ccb_4_k_cu_a7e7d50b_190584cuda3std6ranges3__45__cpo4swapE - _ZN40_INTERNAL_a1c21ccb_4_k_cu_a7e7d50b_190584cuda3std3__45__cpo4cendE)
_ZN40_INTERNAL_a1c21ccb_4_k_cu_a7e7d50b_190584cuda3std3__45__cpo4cendE:
	.zero		1
	.type		_ZN40_INTERNAL_a1c21ccb_4_k_cu_a7e7d50b_190584cuda3std6ranges3__45__cpo4swapE,@object
	.size		_ZN40_INTERNAL_a1c21ccb_4_k_cu_a7e7d50b_190584cuda3std6ranges3__45__cpo4swapE,(.L_7 - _ZN40_INTERNAL_a1c21ccb_4_k_cu_a7e7d50b_190584cuda3std6ranges3__45__cpo4swapE)
_ZN40_INTERNAL_a1c21ccb_4_k_cu_a7e7d50b_190584cuda3std6ranges3__45__cpo4swapE:
	.zero		1
.L_7:


//--------------------- .nv.constant0._ZN7cutlass13device_kernelINS_4gemm6kernel13GemmUniversalIN4cute5tupleIJiiiiEEENS1_10collective13CollectiveMmaINS1_37MainloopSm90TmaGmmaWarpSpecializedFP8ILi7ENS5_IJNS4_1CILi1EEESB_SB_EEENS1_32KernelTmaWarpSpecializedPingpongEEENS5_IJNSA_ILi64EEENSA_ILi256EEENSA_ILi128EEEEEENS_12float_e4m3_tENS5_IJlSB_lEEESJ_SK_NS4_8TiledMMAINS4_8MMA_AtomIJNS4_4SM904GMMA31MMA_64x256x32_F32E4M3E4M3_SS_TNILNSO_7ScaleInE1ELSQ_1EEEEEENS4_6LayoutISC_NS5_IJNSA_ILi0EEESU_SU_EEEEENS5_IJNS4_10UnderscoreESX_SX_EEEEENS4_13SM90_TMA_LOADENS4_14ComposedLayoutINS4_7SwizzleILi3ELi4ELi3EEENS4_18smem_ptr_flag_bitsILi8EEENST_INS5_IJNSA_ILi8EEESH_EEENS5_IJSH_SB_EEEEEEEvNS4_8identityES10_S1A_vS1B_EENS_8epilogue10collective6detail29Sm90TmaWarpSpecializedAdapterINS1E_15DefaultEpilogueISJ_SK_SK_NS1D_6thread17LinearCombinationISJ_Li1EffLNS1I_9ScaleType4KindE0ELNS_15FloatRoundStyleE2ESJ_EENS1_15EpilogueDefaultEEEEEvvEEEEvNT_6ParamsE --------------------------
	.section	.nv.constant0._ZN7cutlass13device_kernelINS_4gemm6kernel13GemmUniversalIN4cute5tupleIJiiiiEEENS1_10collective13CollectiveMmaINS1_37MainloopSm90TmaGmmaWarpSpecializedFP8ILi7ENS5_IJNS4_1CILi1EEESB_SB_EEENS1_32KernelTmaWarpSpecializedPingpongEEENS5_IJNSA_ILi64EEENSA_ILi256EEENSA_ILi128EEEEEENS_12float_e4m3_tENS5_IJlSB_lEEESJ_SK_NS4_8TiledMMAINS4_8MMA_AtomIJNS4_4SM904GMMA31MMA_64x256x32_F32E4M3E4M3_SS_TNILNSO_7ScaleInE1ELSQ_1EEEEEENS4_6LayoutISC_NS5_IJNSA_ILi0EEESU_SU_EEEEENS5_IJNS4_10UnderscoreESX_SX_EEEEENS4_13SM90_TMA_LOADENS4_14ComposedLayoutINS4_7SwizzleILi3ELi4ELi3EEENS4_18smem_ptr_flag_bitsILi8EEENST_INS5_IJNSA_ILi8EEESH_EEENS5_IJSH_SB_EEEEEEEvNS4_8identityES10_S1A_vS1B_EENS_8epilogue10collective6detail29Sm90TmaWarpSpecializedAdapterINS1E_15DefaultEpilogueISJ_SK_SK_NS1D_6thread17LinearCombinationISJ_Li1EffLNS1I_9ScaleType4KindE0ELNS_15FloatRoundStyleE2ESJ_EENS1_15EpilogueDefaultEEEEEvvEEEEvNT_6ParamsE,"a",@progbits
	.sectionflags	@""
	.align	4
.nv.constant0._ZN7cutlass13device_kernelINS_4gemm6kernel13GemmUniversalIN4cute5tupleIJiiiiEEENS1_10collective13CollectiveMmaINS1_37MainloopSm90TmaGmmaWarpSpecializedFP8ILi7ENS5_IJNS4_1CILi1EEESB_SB_EEENS1_32KernelTmaWarpSpecializedPingpongEEENS5_IJNSA_ILi64EEENSA_ILi256EEENSA_ILi128EEEEEENS_12float_e4m3_tENS5_IJlSB_lEEESJ_SK_NS4_8TiledMMAINS4_8MMA_AtomIJNS4_4SM904GMMA31MMA_64x256x32_F32E4M3E4M3_SS_TNILNSO_7ScaleInE1ELSQ_1EEEEEENS4_6LayoutISC_NS5_IJNSA_ILi0EEESU_SU_EEEEENS5_IJNS4_10UnderscoreESX_SX_EEEEENS4_13SM90_TMA_LOADENS4_14ComposedLayoutINS4_7SwizzleILi3ELi4ELi3EEENS4_18smem_ptr_flag_bitsILi8EEENST_INS5_IJNSA_ILi8EEESH_EEENS5_IJSH_SB_EEEEEEEvNS4_8identityES10_S1A_vS1B_EENS_8epilogue10collective6detail29Sm90TmaWarpSpecializedAdapterINS1E_15DefaultEpilogueISJ_SK_SK_NS1D_6thread17LinearCombinationISJ_Li1EffLNS1I_9ScaleType4KindE0ELNS_15FloatRoundStyleE2ESJ_EENS1_15EpilogueDefaultEEEEEvvEEEEvNT_6ParamsE:
	.zero		1664


//--------------------- SYMBOLS --------------------------

	.type		.nv.reservedSmem.offset0,@object
	.size		.nv.reservedSmem.offset0,0x4
